	.target	sm_100a

	.elftype	@"ET_EXEC"


//--------------------- .note.nv.tkinfo           --------------------------
	.section	.note.nv.tkinfo,"",@"SHT_NOTE"
	.sectionflags	@"SHF_NOTE_NV_TKINFO"
	.tkinfo
        /*0018*/ 	.word	0x00000002
        /*0030*/ 	.string	""
        /*0030*/ 	.string	"ptxas"
        /*0030*/ 	.string	"Cuda compilation tools, release 13.0, V13.0.88"
        /*0030*/ 	.string	"Build cuda_13.0.r13.0/compiler.36424714_0"
        /*0030*/ 	.string	"-arch sm_100a -m 64 "



//--------------------- .note.nv.cuinfo           --------------------------
	.section	.note.nv.cuinfo,"",@"SHT_NOTE"
	.sectionflags	@"SHF_NOTE_NV_CUINFO"
        /*0018*/ 	.short	0x0002
        /*001a*/ 	.short	0x0064
        /*001c*/ 	.short	0x0082
	.zero		2


//--------------------- .nv.info                  --------------------------
	.section	.nv.info,"",@"SHT_CUDA_INFO"
	.align	4


	//----- nvinfo : EIATTR_REGCOUNT
	.align		4
        /*0000*/ 	.byte	0x04, 0x2f
        /*0002*/ 	.short	(.L_12 - .L_11)
	.align		4
.L_11:
        /*0004*/ 	.word	index@(_ZN7cutlass13device_kernelIN5flash11enable_sm90INS1_16FlashAttnFwdSm90INS1_25CollectiveMainloopFwdSm90ILi2EN4cute5tupleIJNS5_1CILi1EEES8_S8_EEENS6_IJNS7_ILi64EEESA_SA_EEELi512ENS_10bfloat16_tEfNS_4arch4Sm90ELb1ELb0ELb1ELb1ELb1ELb1ELb1ELb0ELb0ELb1ELb1ELb0EEENS1_21CollectiveEpilogueFwdINS6_IJSA_NS7_ILi512EEESA_EEES9_SC_SE_Li256ELb1ELb1ELb1ELb0EEENS1_36VarlenDynamicPersistentTileSchedulerILi64ELi64ELi256ELi128ELb1ELb1ELb1ELb1ELb1ELb1EEEEEEEEEvNT_6ParamsE)
        /*0008*/ 	.word	0x00000004


	//----- nvinfo : EIATTR_FRAME_SIZE
	.align		4
.L_12:
        /*000c*/ 	.byte	0x04, 0x11
        /*000e*/ 	.short	(.L_14 - .L_13)
	.align		4
.L_13:
        /*0010*/ 	.word	index@(_ZN7cutlass13device_kernelIN5flash11enable_sm90INS1_16FlashAttnFwdSm90INS1_25CollectiveMainloopFwdSm90ILi2EN4cute5tupleIJNS5_1CILi1EEES8_S8_EEENS6_IJNS7_ILi64EEESA_SA_EEELi512ENS_10bfloat16_tEfNS_4arch4Sm90ELb1ELb0ELb1ELb1ELb1ELb1ELb1ELb0ELb0ELb1ELb1ELb0EEENS1_21CollectiveEpilogueFwdINS6_IJSA_NS7_ILi512EEESA_EEES9_SC_SE_Li256ELb1ELb1ELb1ELb0EEENS1_36VarlenDynamicPersistentTileSchedulerILi64ELi64ELi256ELi128ELb1ELb1ELb1ELb1ELb1ELb1EEEEEEEEEvNT_6ParamsE)
        /*0014*/ 	.word	0x00000000


	//----- nvinfo : EIATTR_REGCOUNT
	.align		4
.L_14:
        /*0018*/ 	.byte	0x04, 0x2f
        /*001a*/ 	.short	(.L_16 - .L_15)
	.align		4
.L_15:
        /*001c*/ 	.word	index@(_ZN7cutlass13device_kernelIN5flash11enable_sm90INS1_16FlashAttnFwdSm90INS1_25CollectiveMainloopFwdSm90ILi2EN4cute5tupleIJNS5_1CILi1EEES8_S8_EEENS6_IJNS7_ILi64EEESA_SA_EEELi512ENS_10bfloat16_tEfNS_4arch4Sm90ELb1ELb0ELb1ELb1ELb1ELb0ELb1ELb0ELb0ELb1ELb1ELb0EEENS1_21CollectiveEpilogueFwdINS6_IJSA_NS7_ILi512EEESA_EEES9_SC_SE_Li256ELb1ELb1ELb1ELb0EEENS1_36VarlenDynamicPersistentTileSchedulerILi64ELi64ELi256ELi128ELb1ELb1ELb1ELb1ELb1ELb1EEEEEEEEEvNT_6ParamsE)
        /*0020*/ 	.word	0x00000004


	//----- nvinfo : EIATTR_FRAME_SIZE
	.align		4
.L_16:
        /*0024*/ 	.byte	0x04, 0x11
        /*0026*/ 	.short	(.L_18 - .L_17)
	.align		4
.L_17:
        /*0028*/ 	.word	index@(_ZN7cutlass13device_kernelIN5flash11enable_sm90INS1_16FlashAttnFwdSm90INS1_25CollectiveMainloopFwdSm90ILi2EN4cute5tupleIJNS5_1CILi1EEES8_S8_EEENS6_IJNS7_ILi64EEESA_SA_EEELi512ENS_10bfloat16_tEfNS_4arch4Sm90ELb1ELb0ELb1ELb1ELb1ELb0ELb1ELb0ELb0ELb1ELb1ELb0EEENS1_21CollectiveEpilogueFwdINS6_IJSA_NS7_ILi512EEESA_EEES9_SC_SE_Li256ELb1ELb1ELb1ELb0EEENS1_36VarlenDynamicPersistentTileSchedulerILi64ELi64ELi256ELi128ELb1ELb1ELb1ELb1ELb1ELb1EEEEEEEEEvNT_6ParamsE)
        /*002c*/ 	.word	0x00000000


	//----- nvinfo : EIATTR_REGCOUNT
	.align		4
.L_18:
        /*0030*/ 	.byte	0x04, 0x2f
        /*0032*/ 	.short	(.L_20 - .L_19)
	.align		4
.L_19:
        /*0034*/ 	.word	index@(_ZN7cutlass13device_kernelIN5flash11enable_sm90INS1_16FlashAttnFwdSm90INS1_25CollectiveMainloopFwdSm90ILi2EN4cute5tupleIJNS5_1CILi1EEES8_S8_EEENS6_IJNS7_ILi64EEESA_SA_EEELi512ENS_10bfloat16_tEfNS_4arch4Sm90ELb1ELb0ELb1ELb1ELb1ELb1ELb0ELb0ELb0ELb1ELb1ELb0EEENS1_21CollectiveEpilogueFwdINS6_IJSA_NS7_ILi512EEESA_EEES9_SC_SE_Li256ELb1ELb1ELb1ELb0EEENS1_36VarlenDynamicPersistentTileSchedulerILi64ELi64ELi256ELi128ELb1ELb1ELb1ELb1ELb1ELb1EEEEEEEEEvNT_6ParamsE)
        /*0038*/ 	.word	0x00000004


	//----- nvinfo : EIATTR_FRAME_SIZE
	.align		4
.L_20:
        /*003c*/ 	.byte	0x04, 0x11
        /*003e*/ 	.short	(.L_22 - .L_21)
	.align		4
.L_21:
        /*0040*/ 	.word	index@(_ZN7cutlass13device_kernelIN5flash11enable_sm90INS1_16FlashAttnFwdSm90INS1_25CollectiveMainloopFwdSm90ILi2EN4cute5tupleIJNS5_1CILi1EEES8_S8_EEENS6_IJNS7_ILi64EEESA_SA_EEELi512ENS_10bfloat16_tEfNS_4arch4Sm90ELb1ELb0ELb1ELb1ELb1ELb1ELb0ELb0ELb0ELb1ELb1ELb0EEENS1_21CollectiveEpilogueFwdINS6_IJSA_NS7_ILi512EEESA_EEES9_SC_SE_Li256ELb1ELb1ELb1ELb0EEENS1_36VarlenDynamicPersistentTileSchedulerILi64ELi64ELi256ELi128ELb1ELb1ELb1ELb1ELb1ELb1EEEEEEEEEvNT_6ParamsE)
        /*0044*/ 	.word	0x00000000


	//----- nvinfo : EIATTR_REGCOUNT
	.align		4
.L_22:
        /*0048*/ 	.byte	0x04, 0x2f
        /*004a*/ 	.short	(.L_24 - .L_23)
	.align		4
.L_23:
        /*004c*/ 	.word	index@(_ZN7cutlass13device_kernelIN5flash11enable_sm90INS1_16FlashAttnFwdSm90INS1_25CollectiveMainloopFwdSm90ILi2EN4cute5tupleIJNS5_1CILi1EEES8_S8_EEENS6_IJNS7_ILi64EEESA_SA_EEELi512ENS_10bfloat16_tEfNS_4arch4Sm90ELb1ELb0ELb1ELb1ELb1ELb0ELb0ELb0ELb0ELb1ELb1ELb0EEENS1_21CollectiveEpilogueFwdINS6_IJSA_NS7_ILi512EEESA_EEES9_SC_SE_Li256ELb1ELb1ELb1ELb0EEENS1_36VarlenDynamicPersistentTileSchedulerILi64ELi64ELi256ELi128ELb1ELb1ELb1ELb1ELb1ELb1EEEEEEEEEvNT_6ParamsE)
        /*0050*/ 	.word	0x00000004


	//----- nvinfo : EIATTR_FRAME_SIZE
	.align		4
.L_24:
        /*0054*/ 	.byte	0x04, 0x11
        /*0056*/ 	.short	(.L_26 - .L_25)
	.align		4
.L_25:
        /*0058*/ 	.word	index@(_ZN7cutlass13device_kernelIN5flash11enable_sm90INS1_16FlashAttnFwdSm90INS1_25CollectiveMainloopFwdSm90ILi2EN4cute5tupleIJNS5_1CILi1EEES8_S8_EEENS6_IJNS7_ILi64EEESA_SA_EEELi512ENS_10bfloat16_tEfNS_4arch4Sm90ELb1ELb0ELb1ELb1ELb1ELb0ELb0ELb0ELb0ELb1ELb1ELb0EEENS1_21CollectiveEpilogueFwdINS6_IJSA_NS7_ILi512EEESA_EEES9_SC_SE_Li256ELb1ELb1ELb1ELb0EEENS1_36VarlenDynamicPersistentTileSchedulerILi64ELi64ELi256ELi128ELb1ELb1ELb1ELb1ELb1ELb1EEEEEEEEEvNT_6ParamsE)
        /*005c*/ 	.word	0x00000000


	//----- nvinfo : EIATTR_REGCOUNT
	.align		4
.L_26:
        /*0060*/ 	.byte	0x04, 0x2f
        /*0062*/ 	.short	(.L_28 - .L_27)
	.align		4
.L_27:
        /*0064*/ 	.word	index@(_ZN7cutlass13device_kernelIN5flash11enable_sm90INS1_16FlashAttnFwdSm90INS1_25CollectiveMainloopFwdSm90ILi2EN4cute5tupleIJNS5_1CILi1EEES8_S8_EEENS6_IJNS7_ILi64EEESA_SA_EEELi512ENS_10bfloat16_tEfNS_4arch4Sm90ELb1ELb0ELb1ELb0ELb1ELb0ELb1ELb0ELb0ELb1ELb1ELb0EEENS1_21CollectiveEpilogueFwdINS6_IJSA_NS7_ILi512EEESA_EEES9_SC_SE_Li256ELb0ELb1ELb1ELb0EEENS1_19SingleTileSchedulerILb0ELb1ELb1ELi64EEEEEEEEEvNT_6ParamsE)
        /*0068*/ 	.word	0x00000004


	//----- nvinfo : EIATTR_FRAME_SIZE
	.align		4
.L_28:
        /*006c*/ 	.byte	0x04, 0x11
        /*006e*/ 	.short	(.L_30 - .L_29)
	.align		4
.L_29:
        /*0070*/ 	.word	index@(_ZN7cutlass13device_kernelIN5flash11enable_sm90INS1_16FlashAttnFwdSm90INS1_25CollectiveMainloopFwdSm90ILi2EN4cute5tupleIJNS5_1CILi1EEES8_S8_EEENS6_IJNS7_ILi64EEESA_SA_EEELi512ENS_10bfloat16_tEfNS_4arch4Sm90ELb1ELb0ELb1ELb0ELb1ELb0ELb1ELb0ELb0ELb1ELb1ELb0EEENS1_21CollectiveEpilogueFwdINS6_IJSA_NS7_ILi512EEESA_EEES9_SC_SE_Li256ELb0ELb1ELb1ELb0EEENS1_19SingleTileSchedulerILb0ELb1ELb1ELi64EEEEEEEEEvNT_6ParamsE)
        /*0074*/ 	.word	0x00000000


	//----- nvinfo : EIATTR_REGCOUNT
	.align		4
.L_30:
        /*0078*/ 	.byte	0x04, 0x2f
        /*007a*/ 	.short	(.L_32 - .L_31)
	.align		4
.L_31:
        /*007c*/ 	.word	index@(_ZN7cutlass13device_kernelIN5flash11enable_sm90INS1_16FlashAttnFwdSm90INS1_25CollectiveMainloopFwdSm90ILi2EN4cute5tupleIJNS5_1CILi1EEES8_S8_EEENS6_IJNS7_ILi64EEESA_SA_EEELi512ENS_10bfloat16_tEfNS_4arch4Sm90ELb1ELb0ELb1ELb0ELb1ELb0ELb0ELb0ELb0ELb1ELb1ELb0EEENS1_21CollectiveEpilogueFwdINS6_IJSA_NS7_ILi512EEESA_EEES9_SC_SE_Li256ELb0ELb1ELb1ELb0EEENS1_19SingleTileSchedulerILb0ELb1ELb1ELi64EEEEEEEEEvNT_6ParamsE)
        /*0080*/ 	.word	0x00000004


	//----- nvinfo : EIATTR_FRAME_SIZE
	.align		4
.L_32:
        /*0084*/ 	.byte	0x04, 0x11
        /*0086*/ 	.short	(.L_34 - .L_33)
	.align		4
.L_33:
        /*0088*/ 	.word	index@(_ZN7cutlass13device_kernelIN5flash11enable_sm90INS1_16FlashAttnFwdSm90INS1_25CollectiveMainloopFwdSm90ILi2EN4cute5tupleIJNS5_1CILi1EEES8_S8_EEENS6_IJNS7_ILi64EEESA_SA_EEELi512ENS_10bfloat16_tEfNS_4arch4Sm90ELb1ELb0ELb1ELb0ELb1ELb0ELb0ELb0ELb0ELb1ELb1ELb0EEENS1_21CollectiveEpilogueFwdINS6_IJSA_NS7_ILi512EEESA_EEES9_SC_SE_Li256ELb0ELb1ELb1ELb0EEENS1_19SingleTileSchedulerILb0ELb1ELb1ELi64EEEEEEEEEvNT_6ParamsE)
        /*008c*/ 	.word	0x00000000


	//----- nvinfo : EIATTR_REGCOUNT
	.align		4
.L_34:
        /*0090*/ 	.byte	0x04, 0x2f
        /*0092*/ 	.short	(.L_36 - .L_35)
	.align		4
.L_35:
        /*0094*/ 	.word	index@(_ZN7cutlass13device_kernelIN5flash11enable_sm90INS1_16FlashAttnFwdSm90INS1_25CollectiveMainloopFwdSm90ILi2EN4cute5tupleIJNS5_1CILi1EEES8_S8_EEENS6_IJNS7_ILi64EEESA_SA_EEELi512ENS_10bfloat16_tEfNS_4arch4Sm90ELb0ELb1ELb1ELb1ELb1ELb1ELb1ELb0ELb0ELb1ELb1ELb0EEENS1_21CollectiveEpilogueFwdINS6_IJSA_NS7_ILi512EEESA_EEES9_SC_SE_Li256ELb1ELb1ELb1ELb0EEENS1_36VarlenDynamicPersistentTileSchedulerILi64ELi64ELi256ELi128ELb1ELb1ELb1ELb1ELb0ELb1EEEEEEEEEvNT_6ParamsE)
        /*0098*/ 	.word	0x00000004


	//----- nvinfo : EIATTR_FRAME_SIZE
	.align		4
.L_36:
        /*009c*/ 	.byte	0x04, 0x11
        /*009e*/ 	.short	(.L_38 - .L_37)
	.align		4
.L_37:
        /*00a0*/ 	.word	index@(_ZN7cutlass13device_kernelIN5flash11enable_sm90INS1_16FlashAttnFwdSm90INS1_25CollectiveMainloopFwdSm90ILi2EN4cute5tupleIJNS5_1CILi1EEES8_S8_EEENS6_IJNS7_ILi64EEESA_SA_EEELi512ENS_10bfloat16_tEfNS_4arch4Sm90ELb0ELb1ELb1ELb1ELb1ELb1ELb1ELb0ELb0ELb1ELb1ELb0EEENS1_21CollectiveEpilogueFwdINS6_IJSA_NS7_ILi512EEESA_EEES9_SC_SE_Li256ELb1ELb1ELb1ELb0EEENS1_36VarlenDynamicPersistentTileSchedulerILi64ELi64ELi256ELi128ELb1ELb1ELb1ELb1ELb0ELb1EEEEEEEEEvNT_6ParamsE)
        /*00a4*/ 	.word	0x00000000


	//----- nvinfo : EIATTR_REGCOUNT
	.align		4
.L_38:
        /*00a8*/ 	.byte	0x04, 0x2f
        /*00aa*/ 	.short	(.L_40 - .L_39)
	.align		4
.L_39:
        /*00ac*/ 	.word	index@(_ZN7cutlass13device_kernelIN5flash11enable_sm90INS1_16FlashAttnFwdSm90INS1_25CollectiveMainloopFwdSm90ILi2EN4cute5tupleIJNS5_1CILi1EEES8_S8_EEENS6_IJNS7_ILi64EEESA_SA_EEELi512ENS_10bfloat16_tEfNS_4arch4Sm90ELb0ELb1ELb1ELb1ELb1ELb0ELb1ELb0ELb0ELb1ELb1ELb0EEENS1_21CollectiveEpilogueFwdINS6_IJSA_NS7_ILi512EEESA_EEES9_SC_SE_Li256ELb1ELb1ELb1ELb0EEENS1_36VarlenDynamicPersistentTileSchedulerILi64ELi64ELi256ELi128ELb1ELb1ELb1ELb1ELb0ELb1EEEEEEEEEvNT_6ParamsE)
        /*00b0*/ 	.word	0x00000004


	//----- nvinfo : EIATTR_FRAME_SIZE
	.align		4
.L_40:
        /*00b4*/ 	.byte	0x04, 0x11
        /*00b6*/ 	.short	(.L_42 - .L_41)
	.align		4
.L_41:
        /*00b8*/ 	.word	index@(_ZN7cutlass13device_kernelIN5flash11enable_sm90INS1_16FlashAttnFwdSm90INS1_25CollectiveMainloopFwdSm90ILi2EN4cute5tupleIJNS5_1CILi1EEES8_S8_EEENS6_IJNS7_ILi64EEESA_SA_EEELi512ENS_10bfloat16_tEfNS_4arch4Sm90ELb0ELb1ELb1ELb1ELb1ELb0ELb1ELb0ELb0ELb1ELb1ELb0EEENS1_21CollectiveEpilogueFwdINS6_IJSA_NS7_ILi512EEESA_EEES9_SC_SE_Li256ELb1ELb1ELb1ELb0EEENS1_36VarlenDynamicPersistentTileSchedulerILi64ELi64ELi256ELi128ELb1ELb1ELb1ELb1ELb0ELb1EEEEEEEEEvNT_6ParamsE)
        /*00bc*/ 	.word	0x00000000


	//----- nvinfo : EIATTR_REGCOUNT
	.align		4
.L_42:
        /*00c0*/ 	.byte	0x04, 0x2f
        /*00c2*/ 	.short	(.L_44 - .L_43)
	.align		4
.L_43:
        /*00c4*/ 	.word	index@(_ZN7cutlass13device_kernelIN5flash11enable_sm90INS1_16FlashAttnFwdSm90INS1_25CollectiveMainloopFwdSm90ILi2EN4cute5tupleIJNS5_1CILi1EEES8_S8_EEENS6_IJNS7_ILi64EEESA_SA_EEELi512ENS_10bfloat16_tEfNS_4arch4Sm90ELb0ELb1ELb1ELb1ELb1ELb1ELb0ELb0ELb0ELb1ELb1ELb0EEENS1_21CollectiveEpilogueFwdINS6_IJSA_NS7_ILi512EEESA_EEES9_SC_SE_Li256ELb1ELb1ELb1ELb0EEENS1_36VarlenDynamicPersistentTileSchedulerILi64ELi64ELi256ELi128ELb1ELb1ELb1ELb1ELb0ELb1EEEEEEEEEvNT_6ParamsE)
        /*00c8*/ 	.word	0x00000004


	//----- nvinfo : EIATTR_FRAME_SIZE
	.align		4
.L_44:
        /*00cc*/ 	.byte	0x04, 0x11
        /*00ce*/ 	.short	(.L_46 - .L_45)
	.align		4
.L_45:
        /*00d0*/ 	.word	index@(_ZN7cutlass13device_kernelIN5flash11enable_sm90INS1_16FlashAttnFwdSm90INS1_25CollectiveMainloopFwdSm90ILi2EN4cute5tupleIJNS5_1CILi1EEES8_S8_EEENS6_IJNS7_ILi64EEESA_SA_EEELi512ENS_10bfloat16_tEfNS_4arch4Sm90ELb0ELb1ELb1ELb1ELb1ELb1ELb0ELb0ELb0ELb1ELb1ELb0EEENS1_21CollectiveEpilogueFwdINS6_IJSA_NS7_ILi512EEESA_EEES9_SC_SE_Li256ELb1ELb1ELb1ELb0EEENS1_36VarlenDynamicPersistentTileSchedulerILi64ELi64ELi256ELi128ELb1ELb1ELb1ELb1ELb0ELb1EEEEEEEEEvNT_6ParamsE)
        /*00d4*/ 	.word	0x00000000


	//----- nvinfo : EIATTR_REGCOUNT
	.align		4
.L_46:
        /*00d8*/ 	.byte	0x04, 0x2f
        /*00da*/ 	.short	(.L_48 - .L_47)
	.align		4
.L_47:
        /*00dc*/ 	.word	index@(_ZN7cutlass13device_kernelIN5flash11enable_sm90INS1_16FlashAttnFwdSm90INS1_25CollectiveMainloopFwdSm90ILi2EN4cute5tupleIJNS5_1CILi1EEES8_S8_EEENS6_IJNS7_ILi64EEESA_SA_EEELi512ENS_10bfloat16_tEfNS_4arch4Sm90ELb0ELb1ELb1ELb1ELb1ELb0ELb0ELb0ELb0ELb1ELb1ELb0EEENS1_21CollectiveEpilogueFwdINS6_IJSA_NS7_ILi512EEESA_EEES9_SC_SE_Li256ELb1ELb1ELb1ELb0EEENS1_36VarlenDynamicPersistentTileSchedulerILi64ELi64ELi256ELi128ELb1ELb1ELb1ELb1ELb0ELb1EEEEEEEEEvNT_6ParamsE)
        /*00e0*/ 	.word	0x00000004


	//----- nvinfo : EIATTR_FRAME_SIZE
	.align		4
.L_48:
        /*00e4*/ 	.byte	0x04, 0x11
        /*00e6*/ 	.short	(.L_50 - .L_49)
	.align		4
.L_49:
        /*00e8*/ 	.word	index@(_ZN7cutlass13device_kernelIN5flash11enable_sm90INS1_16FlashAttnFwdSm90INS1_25CollectiveMainloopFwdSm90ILi2EN4cute5tupleIJNS5_1CILi1EEES8_S8_EEENS6_IJNS7_ILi64EEESA_SA_EEELi512ENS_10bfloat16_tEfNS_4arch4Sm90ELb0ELb1ELb1ELb1ELb1ELb0ELb0ELb0ELb0ELb1ELb1ELb0EEENS1_21CollectiveEpilogueFwdINS6_IJSA_NS7_ILi512EEESA_EEES9_SC_SE_Li256ELb1ELb1ELb1ELb0EEENS1_36VarlenDynamicPersistentTileSchedulerILi64ELi64ELi256ELi128ELb1ELb1ELb1ELb1ELb0ELb1EEEEEEEEEvNT_6ParamsE)
        /*00ec*/ 	.word	0x00000000


	//----- nvinfo : EIATTR_REGCOUNT
	.align		4
.L_50:
        /*00f0*/ 	.byte	0x04, 0x2f
        /*00f2*/ 	.short	(.L_52 - .L_51)
	.align		4
.L_51:
        /*00f4*/ 	.word	index@(_ZN7cutlass13device_kernelIN5flash11enable_sm90INS1_16FlashAttnFwdSm90INS1_25CollectiveMainloopFwdSm90ILi2EN4cute5tupleIJNS5_1CILi1EEES8_S8_EEENS6_IJNS7_ILi64EEESA_SA_EEELi512ENS_10bfloat16_tEfNS_4arch4Sm90ELb0ELb1ELb1ELb0ELb1ELb0ELb1ELb0ELb0ELb1ELb1ELb0EEENS1_21CollectiveEpilogueFwdINS6_IJSA_NS7_ILi512EEESA_EEES9_SC_SE_Li256ELb0ELb1ELb1ELb0EEENS1_19SingleTileSchedulerILb0ELb1ELb1ELi64EEEEEEEEEvNT_6ParamsE)
        /*00f8*/ 	.word	0x00000004


	//----- nvinfo : EIATTR_FRAME_SIZE
	.align		4
.L_52:
        /*00fc*/ 	.byte	0x04, 0x11
        /*00fe*/ 	.short	(.L_54 - .L_53)
	.align		4
.L_53:
        /*0100*/ 	.word	index@(_ZN7cutlass13device_kernelIN5flash11enable_sm90INS1_16FlashAttnFwdSm90INS1_25CollectiveMainloopFwdSm90ILi2EN4cute5tupleIJNS5_1CILi1EEES8_S8_EEENS6_IJNS7_ILi64EEESA_SA_EEELi512ENS_10bfloat16_tEfNS_4arch4Sm90ELb0ELb1ELb1ELb0ELb1ELb0ELb1ELb0ELb0ELb1ELb1ELb0EEENS1_21CollectiveEpilogueFwdINS6_IJSA_NS7_ILi512EEESA_EEES9_SC_SE_Li256ELb0ELb1ELb1ELb0EEENS1_19SingleTileSchedulerILb0ELb1ELb1ELi64EEEEEEEEEvNT_6ParamsE)
        /*0104*/ 	.word	0x00000000


	//----- nvinfo : EIATTR_REGCOUNT
	.align		4
.L_54:
        /*0108*/ 	.byte	0x04, 0x2f
        /*010a*/ 	.short	(.L_56 - .L_55)
	.align		4
.L_55:
        /*010c*/ 	.word	index@(_ZN7cutlass13device_kernelIN5flash11enable_sm90INS1_16FlashAttnFwdSm90INS1_25CollectiveMainloopFwdSm90ILi2EN4cute5tupleIJNS5_1CILi1EEES8_S8_EEENS6_IJNS7_ILi64EEESA_SA_EEELi512ENS_10bfloat16_tEfNS_4arch4Sm90ELb0ELb1ELb1ELb0ELb1ELb0ELb0ELb0ELb0ELb1ELb1ELb0EEENS1_21CollectiveEpilogueFwdINS6_IJSA_NS7_ILi512EEESA_EEES9_SC_SE_Li256ELb0ELb1ELb1ELb0EEENS1_19SingleTileSchedulerILb0ELb1ELb1ELi64EEEEEEEEEvNT_6ParamsE)
        /*0110*/ 	.word	0x00000004


	//----- nvinfo : EIATTR_FRAME_SIZE
	.align		4
.L_56:
        /*0114*/ 	.byte	0x04, 0x11
        /*0116*/ 	.short	(.L_58 - .L_57)
	.align		4
.L_57:
        /*0118*/ 	.word	index@(_ZN7cutlass13device_kernelIN5flash11enable_sm90INS1_16FlashAttnFwdSm90INS1_25CollectiveMainloopFwdSm90ILi2EN4cute5tupleIJNS5_1CILi1EEES8_S8_EEENS6_IJNS7_ILi64EEESA_SA_EEELi512ENS_10bfloat16_tEfNS_4arch4Sm90ELb0ELb1ELb1ELb0ELb1ELb0ELb0ELb0ELb0ELb1ELb1ELb0EEENS1_21CollectiveEpilogueFwdINS6_IJSA_NS7_ILi512EEESA_EEES9_SC_SE_Li256ELb0ELb1ELb1ELb0EEENS1_19SingleTileSchedulerILb0ELb1ELb1ELi64EEEEEEEEEvNT_6ParamsE)
        /*011c*/ 	.word	0x00000000


	//----- nvinfo : EIATTR_REGCOUNT
	.align		4
.L_58:
        /*0120*/ 	.byte	0x04, 0x2f
        /*0122*/ 	.short	(.L_60 - .L_59)
	.align		4
.L_59:
        /*0124*/ 	.word	index@(_ZN7cutlass13device_kernelIN5flash11enable_sm90INS1_16FlashAttnFwdSm90INS1_25CollectiveMainloopFwdSm90ILi2EN4cute5tupleIJNS5_1CILi1EEES8_S8_EEENS6_IJNS7_ILi64EEESA_SA_EEELi512ENS_10bfloat16_tEfNS_4arch4Sm90ELb0ELb0ELb1ELb1ELb1ELb1ELb1ELb0ELb0ELb1ELb1ELb0EEENS1_21CollectiveEpilogueFwdINS6_IJSA_NS7_ILi512EEESA_EEES9_SC_SE_Li256ELb1ELb1ELb1ELb0EEENS1_36VarlenDynamicPersistentTileSchedulerILi64ELi64ELi256ELi128ELb1ELb1ELb1ELb0ELb1ELb1EEEEEEEEEvNT_6ParamsE)
        /*0128*/ 	.word	0x00000004


	//----- nvinfo : EIATTR_FRAME_SIZE
	.align		4
.L_60:
        /*012c*/ 	.byte	0x04, 0x11
        /*012e*/ 	.short	(.L_62 - .L_61)
	.align		4
.L_61:
        /*0130*/ 	.word	index@(_ZN7cutlass13device_kernelIN5flash11enable_sm90INS1_16FlashAttnFwdSm90INS1_25CollectiveMainloopFwdSm90ILi2EN4cute5tupleIJNS5_1CILi1EEES8_S8_EEENS6_IJNS7_ILi64EEESA_SA_EEELi512ENS_10bfloat16_tEfNS_4arch4Sm90ELb0ELb0ELb1ELb1ELb1ELb1ELb1ELb0ELb0ELb1ELb1ELb0EEENS1_21CollectiveEpilogueFwdINS6_IJSA_NS7_ILi512EEESA_EEES9_SC_SE_Li256ELb1ELb1ELb1ELb0EEENS1_36VarlenDynamicPersistentTileSchedulerILi64ELi64ELi256ELi128ELb1ELb1ELb1ELb0ELb1ELb1EEEEEEEEEvNT_6ParamsE)
        /*0134*/ 	.word	0x00000000


	//----- nvinfo : EIATTR_REGCOUNT
	.align		4
.L_62:
        /*0138*/ 	.byte	0x04, 0x2f
        /*013a*/ 	.short	(.L_64 - .L_63)
	.align		4
.L_63:
        /*013c*/ 	.word	index@(_ZN7cutlass13device_kernelIN5flash11enable_sm90INS1_16FlashAttnFwdSm90INS1_25CollectiveMainloopFwdSm90ILi2EN4cute5tupleIJNS5_1CILi1EEES8_S8_EEENS6_IJNS7_ILi64EEESA_SA_EEELi512ENS_10bfloat16_tEfNS_4arch4Sm90ELb0ELb0ELb1ELb1ELb1ELb0ELb1ELb0ELb0ELb1ELb1ELb0EEENS1_21CollectiveEpilogueFwdINS6_IJSA_NS7_ILi512EEESA_EEES9_SC_SE_Li256ELb1ELb1ELb1ELb0EEENS1_36VarlenDynamicPersistentTileSchedulerILi64ELi64ELi256ELi128ELb1ELb1ELb1ELb0ELb1ELb1EEEEEEEEEvNT_6ParamsE)
        /*0140*/ 	.word	0x00000004


	//----- nvinfo : EIATTR_FRAME_SIZE
	.align		4
.L_64:
        /*0144*/ 	.byte	0x04, 0x11
        /*0146*/ 	.short	(.L_66 - .L_65)
	.align		4
.L_65:
        /*0148*/ 	.word	index@(_ZN7cutlass13device_kernelIN5flash11enable_sm90INS1_16FlashAttnFwdSm90INS1_25CollectiveMainloopFwdSm90ILi2EN4cute5tupleIJNS5_1CILi1EEES8_S8_EEENS6_IJNS7_ILi64EEESA_SA_EEELi512ENS_10bfloat16_tEfNS_4arch4Sm90ELb0ELb0ELb1ELb1ELb1ELb0ELb1ELb0ELb0ELb1ELb1ELb0EEENS1_21CollectiveEpilogueFwdINS6_IJSA_NS7_ILi512EEESA_EEES9_SC_SE_Li256ELb1ELb1ELb1ELb0EEENS1_36VarlenDynamicPersistentTileSchedulerILi64ELi64ELi256ELi128ELb1ELb1ELb1ELb0ELb1ELb1EEEEEEEEEvNT_6ParamsE)
        /*014c*/ 	.word	0x00000000


	//----- nvinfo : EIATTR_REGCOUNT
	.align		4
.L_66:
        /*0150*/ 	.byte	0x04, 0x2f
        /*0152*/ 	.short	(.L_68 - .L_67)
	.align		4
.L_67:
        /*0154*/ 	.word	index@(_ZN7cutlass13device_kernelIN5flash11enable_sm90INS1_16FlashAttnFwdSm90INS1_25CollectiveMainloopFwdSm90ILi2EN4cute5tupleIJNS5_1CILi1EEES8_S8_EEENS6_IJNS7_ILi64EEESA_SA_EEELi512ENS_10bfloat16_tEfNS_4arch4Sm90ELb0ELb0ELb1ELb1ELb1ELb1ELb0ELb0ELb0ELb1ELb1ELb0EEENS1_21CollectiveEpilogueFwdINS6_IJSA_NS7_ILi512EEESA_EEES9_SC_SE_Li256ELb1ELb1ELb1ELb0EEENS1_36VarlenDynamicPersistentTileSchedulerILi64ELi64ELi256ELi128ELb1ELb1ELb1ELb0ELb1ELb1EEEEEEEEEvNT_6ParamsE)
        /*0158*/ 	.word	0x00000004


	//----- nvinfo : EIATTR_FRAME_SIZE
	.align		4
.L_68:
        /*015c*/ 	.byte	0x04, 0x11
        /*015e*/ 	.short	(.L_70 - .L_69)
	.align		4
.L_69:
        /*0160*/ 	.word	index@(_ZN7cutlass13device_kernelIN5flash11enable_sm90INS1_16FlashAttnFwdSm90INS1_25CollectiveMainloopFwdSm90ILi2EN4cute5tupleIJNS5_1CILi1EEES8_S8_EEENS6_IJNS7_ILi64EEESA_SA_EEELi512ENS_10bfloat16_tEfNS_4arch4Sm90ELb0ELb0ELb1ELb1ELb1ELb1ELb0ELb0ELb0ELb1ELb1ELb0EEENS1_21CollectiveEpilogueFwdINS6_IJSA_NS7_ILi512EEESA_EEES9_SC_SE_Li256ELb1ELb1ELb1ELb0EEENS1_36VarlenDynamicPersistentTileSchedulerILi64ELi64ELi256ELi128ELb1ELb1ELb1ELb0ELb1ELb1EEEEEEEEEvNT_6ParamsE)
        /*0164*/ 	.word	0x00000000


	//----- nvinfo : EIATTR_REGCOUNT
	.align		4
.L_70:
        /*0168*/ 	.byte	0x04, 0x2f
        /*016a*/ 	.short	(.L_72 - .L_71)
	.align		4
.L_71:
        /*016c*/ 	.word	index@(_ZN7cutlass13device_kernelIN5flash11enable_sm90INS1_16FlashAttnFwdSm90INS1_25CollectiveMainloopFwdSm90ILi2EN4cute5tupleIJNS5_1CILi1EEES8_S8_EEENS6_IJNS7_ILi64EEESA_SA_EEELi512ENS_10bfloat16_tEfNS_4arch4Sm90ELb0ELb0ELb1ELb1ELb1ELb0ELb0ELb0ELb0ELb1ELb1ELb0EEENS1_21CollectiveEpilogueFwdINS6_IJSA_NS7_ILi512EEESA_EEES9_SC_SE_Li256ELb1ELb1ELb1ELb0EEENS1_36VarlenDynamicPersistentTileSchedulerILi64ELi64ELi256ELi128ELb1ELb1ELb1ELb0ELb1ELb1EEEEEEEEEvNT_6ParamsE)
        /*0170*/ 	.word	0x00000004


	//----- nvinfo : EIATTR_FRAME_SIZE
	.align		4
.L_72:
        /*0174*/ 	.byte	0x04, 0x11
        /*0176*/ 	.short	(.L_74 - .L_73)
	.align		4
.L_73:
        /*0178*/ 	.word	index@(_ZN7cutlass13device_kernelIN5flash11enable_sm90INS1_16FlashAttnFwdSm90INS1_25CollectiveMainloopFwdSm90ILi2EN4cute5tupleIJNS5_1CILi1EEES8_S8_EEENS6_IJNS7_ILi64EEESA_SA_EEELi512ENS_10bfloat16_tEfNS_4arch4Sm90ELb0ELb0ELb1ELb1ELb1ELb0ELb0ELb0ELb0ELb1ELb1ELb0EEENS1_21CollectiveEpilogueFwdINS6_IJSA_NS7_ILi512EEESA_EEES9_SC_SE_Li256ELb1ELb1ELb1ELb0EEENS1_36VarlenDynamicPersistentTileSchedulerILi64ELi64ELi256ELi128ELb1ELb1ELb1ELb0ELb1ELb1EEEEEEEEEvNT_6ParamsE)
        /*017c*/ 	.word	0x00000000


	//----- nvinfo : EIATTR_REGCOUNT
	.align		4
.L_74:
        /*0180*/ 	.byte	0x04, 0x2f
        /*0182*/ 	.short	(.L_76 - .L_75)
	.align		4
.L_75:
        /*0184*/ 	.word	index@(_ZN7cutlass13device_kernelIN5flash11enable_sm90INS1_16FlashAttnFwdSm90INS1_25CollectiveMainloopFwdSm90ILi2EN4cute5tupleIJNS5_1CILi1EEES8_S8_EEENS6_IJNS7_ILi64EEESA_SA_EEELi512ENS_10bfloat16_tEfNS_4arch4Sm90ELb0ELb0ELb1ELb0ELb1ELb0ELb1ELb0ELb0ELb1ELb1ELb0EEENS1_21CollectiveEpilogueFwdINS6_IJSA_NS7_ILi512EEESA_EEES9_SC_SE_Li256ELb0ELb1ELb1ELb0EEENS1_19SingleTileSchedulerILb0ELb1ELb1ELi64EEEEEEEEEvNT_6ParamsE)
        /*0188*/ 	.word	0x00000004


	//----- nvinfo : EIATTR_FRAME_SIZE
	.align		4
.L_76:
        /*018c*/ 	.byte	0x04, 0x11
        /*018e*/ 	.short	(.L_78 - .L_77)
	.align		4
.L_77:
        /*0190*/ 	.word	index@(_ZN7cutlass13device_kernelIN5flash11enable_sm90INS1_16FlashAttnFwdSm90INS1_25CollectiveMainloopFwdSm90ILi2EN4cute5tupleIJNS5_1CILi1EEES8_S8_EEENS6_IJNS7_ILi64EEESA_SA_EEELi512ENS_10bfloat16_tEfNS_4arch4Sm90ELb0ELb0ELb1ELb0ELb1ELb0ELb1ELb0ELb0ELb1ELb1ELb0EEENS1_21CollectiveEpilogueFwdINS6_IJSA_NS7_ILi512EEESA_EEES9_SC_SE_Li256ELb0ELb1ELb1ELb0EEENS1_19SingleTileSchedulerILb0ELb1ELb1ELi64EEEEEEEEEvNT_6ParamsE)
        /*0194*/ 	.word	0x00000000


	//----- nvinfo : EIATTR_REGCOUNT
	.align		4
.L_78:
        /*0198*/ 	.byte	0x04, 0x2f
        /*019a*/ 	.short	(.L_80 - .L_79)
	.align		4
.L_79:
        /*019c*/ 	.word	index@(_ZN7cutlass13device_kernelIN5flash11enable_sm90INS1_16FlashAttnFwdSm90INS1_25CollectiveMainloopFwdSm90ILi2EN4cute5tupleIJNS5_1CILi1EEES8_S8_EEENS6_IJNS7_ILi64EEESA_SA_EEELi512ENS_10bfloat16_tEfNS_4arch4Sm90ELb0ELb0ELb1ELb0ELb1ELb0ELb0ELb0ELb0ELb1ELb1ELb0EEENS1_21CollectiveEpilogueFwdINS6_IJSA_NS7_ILi512EEESA_EEES9_SC_SE_Li256ELb0ELb1ELb1ELb0EEENS1_19SingleTileSchedulerILb0ELb1ELb1ELi64EEEEEEEEEvNT_6ParamsE)
        /*01a0*/ 	.word	0x00000004


	//----- nvinfo : EIATTR_FRAME_SIZE
	.align		4
.L_80:
        /*01a4*/ 	.byte	0x04, 0x11
        /*01a6*/ 	.short	(.L_82 - .L_81)
	.align		4
.L_81:
        /*01a8*/ 	.word	index@(_ZN7cutlass13device_kernelIN5flash11enable_sm90INS1_16FlashAttnFwdSm90INS1_25CollectiveMainloopFwdSm90ILi2EN4cute5tupleIJNS5_1CILi1EEES8_S8_EEENS6_IJNS7_ILi64EEESA_SA_EEELi512ENS_10bfloat16_tEfNS_4arch4Sm90ELb0ELb0ELb1ELb0ELb1ELb0ELb0ELb0ELb0ELb1ELb1ELb0EEENS1_21CollectiveEpilogueFwdINS6_IJSA_NS7_ILi512EEESA_EEES9_SC_SE_Li256ELb0ELb1ELb1ELb0EEENS1_19SingleTileSchedulerILb0ELb1ELb1ELi64EEEEEEEEEvNT_6ParamsE)
        /*01ac*/ 	.word	0x00000000


	//----- nvinfo : EIATTR_MIN_STACK_SIZE
	.align		4
.L_82:
        /*01b0*/ 	.byte	0x04, 0x12
        /*01b2*/ 	.short	(.L_84 - .L_83)
	.align		4
.L_83:
        /*01b4*/ 	.word	index@(_ZN7cutlass13device_kernelIN5flash11enable_sm90INS1_16FlashAttnFwdSm90INS1_25CollectiveMainloopFwdSm90ILi2EN4cute5tupleIJNS5_1CILi1EEES8_S8_EEENS6_IJNS7_ILi64EEESA_SA_EEELi512ENS_10bfloat16_tEfNS_4arch4Sm90ELb0ELb0ELb1ELb0ELb1ELb0ELb0ELb0ELb0ELb1ELb1ELb0EEENS1_21CollectiveEpilogueFwdINS6_IJSA_NS7_ILi512EEESA_EEES9_SC_SE_Li256ELb0ELb1ELb1ELb0EEENS1_19SingleTileSchedulerILb0ELb1ELb1ELi64EEEEEEEEEvNT_6ParamsE)
        /*01b8*/ 	.word	0x00000000


	//----- nvinfo : EIATTR_MIN_STACK_SIZE
	.align		4
.L_84:
        /*01bc*/ 	.byte	0x04, 0x12
        /*01be*/ 	.short	(.L_86 - .L_85)
	.align		4
.L_85:
        /*01c0*/ 	.word	index@(_ZN7cutlass13device_kernelIN5flash11enable_sm90INS1_16FlashAttnFwdSm90INS1_25CollectiveMainloopFwdSm90ILi2EN4cute5tupleIJNS5_1CILi1EEES8_S8_EEENS6_IJNS7_ILi64EEESA_SA_EEELi512ENS_10bfloat16_tEfNS_4arch4Sm90ELb0ELb0ELb1ELb0ELb1ELb0ELb1ELb0ELb0ELb1ELb1ELb0EEENS1_21CollectiveEpilogueFwdINS6_IJSA_NS7_ILi512EEESA_EEES9_SC_SE_Li256ELb0ELb1ELb1ELb0EEENS1_19SingleTileSchedulerILb0ELb1ELb1ELi64EEEEEEEEEvNT_6ParamsE)
        /*01c4*/ 	.word	0x00000000


	//----- nvinfo : EIATTR_MIN_STACK_SIZE
	.align		4
.L_86:
        /*01c8*/ 	.byte	0x04, 0x12
        /*01ca*/ 	.short	(.L_88 - .L_87)
	.align		4
.L_87:
        /*01cc*/ 	.word	index@(_ZN7cutlass13device_kernelIN5flash11enable_sm90INS1_16FlashAttnFwdSm90INS1_25CollectiveMainloopFwdSm90ILi2EN4cute5tupleIJNS5_1CILi1EEES8_S8_EEENS6_IJNS7_ILi64EEESA_SA_EEELi512ENS_10bfloat16_tEfNS_4arch4Sm90ELb0ELb0ELb1ELb1ELb1ELb0ELb0ELb0ELb0ELb1ELb1ELb0EEENS1_21CollectiveEpilogueFwdINS6_IJSA_NS7_ILi512EEESA_EEES9_SC_SE_Li256ELb1ELb1ELb1ELb0EEENS1_36VarlenDynamicPersistentTileSchedulerILi64ELi64ELi256ELi128ELb1ELb1ELb1ELb0ELb1ELb1EEEEEEEEEvNT_6ParamsE)
        /*01d0*/ 	.word	0x00000000


	//----- nvinfo : EIATTR_MIN_STACK_SIZE
	.align		4
.L_88:
        /*01d4*/ 	.byte	0x04, 0x12
        /*01d6*/ 	.short	(.L_90 - .L_89)
	.align		4
.L_89:
        /*01d8*/ 	.word	index@(_ZN7cutlass13device_kernelIN5flash11enable_sm90INS1_16FlashAttnFwdSm90INS1_25CollectiveMainloopFwdSm90ILi2EN4cute5tupleIJNS5_1CILi1EEES8_S8_EEENS6_IJNS7_ILi64EEESA_SA_EEELi512ENS_10bfloat16_tEfNS_4arch4Sm90ELb0ELb0ELb1ELb1ELb1ELb1ELb0ELb0ELb0ELb1ELb1ELb0EEENS1_21CollectiveEpilogueFwdINS6_IJSA_NS7_ILi512EEESA_EEES9_SC_SE_Li256ELb1ELb1ELb1ELb0EEENS1_36VarlenDynamicPersistentTileSchedulerILi64ELi64ELi256ELi128ELb1ELb1ELb1ELb0ELb1ELb1EEEEEEEEEvNT_6ParamsE)
        /*01dc*/ 	.word	0x00000000


	//----- nvinfo : EIATTR_MIN_STACK_SIZE
	.align		4
.L_90:
        /*01e0*/ 	.byte	0x04, 0x12
        /*01e2*/ 	.short	(.L_92 - .L_91)
	.align		4
.L_91:
        /*01e4*/ 	.word	index@(_ZN7cutlass13device_kernelIN5flash11enable_sm90INS1_16FlashAttnFwdSm90INS1_25CollectiveMainloopFwdSm90ILi2EN4cute5tupleIJNS5_1CILi1EEES8_S8_EEENS6_IJNS7_ILi64EEESA_SA_EEELi512ENS_10bfloat16_tEfNS_4arch4Sm90ELb0ELb0ELb1ELb1ELb1ELb0ELb1ELb0ELb0ELb1ELb1ELb0EEENS1_21CollectiveEpilogueFwdINS6_IJSA_NS7_ILi512EEESA_EEES9_SC_SE_Li256ELb1ELb1ELb1ELb0EEENS1_36VarlenDynamicPersistentTileSchedulerILi64ELi64ELi256ELi128ELb1ELb1ELb1ELb0ELb1ELb1EEEEEEEEEvNT_6ParamsE)
        /*01e8*/ 	.word	0x00000000


	//----- nvinfo : EIATTR_MIN_STACK_SIZE
	.align		4
.L_92:
        /*01ec*/ 	.byte	0x04, 0x12
        /*01ee*/ 	.short	(.L_94 - .L_93)
	.align		4
.L_93:
        /*01f0*/ 	.word	index@(_ZN7cutlass13device_kernelIN5flash11enable_sm90INS1_16FlashAttnFwdSm90INS1_25CollectiveMainloopFwdSm90ILi2EN4cute5tupleIJNS5_1CILi1EEES8_S8_EEENS6_IJNS7_ILi64EEESA_SA_EEELi512ENS_10bfloat16_tEfNS_4arch4Sm90ELb0ELb0ELb1ELb1ELb1ELb1ELb1ELb0ELb0ELb1ELb1ELb0EEENS1_21CollectiveEpilogueFwdINS6_IJSA_NS7_ILi512EEESA_EEES9_SC_SE_Li256ELb1ELb1ELb1ELb0EEENS1_36VarlenDynamicPersistentTileSchedulerILi64ELi64ELi256ELi128ELb1ELb1ELb1ELb0ELb1ELb1EEEEEEEEEvNT_6ParamsE)
        /*01f4*/ 	.word	0x00000000


	//----- nvinfo : EIATTR_MIN_STACK_SIZE
	.align		4
.L_94:
        /*01f8*/ 	.byte	0x04, 0x12
        /*01fa*/ 	.short	(.L_96 - .L_95)
	.align		4
.L_95:
        /*01fc*/ 	.word	index@(_ZN7cutlass13device_kernelIN5flash11enable_sm90INS1_16FlashAttnFwdSm90INS1_25CollectiveMainloopFwdSm90ILi2EN4cute5tupleIJNS5_1CILi1EEES8_S8_EEENS6_IJNS7_ILi64EEESA_SA_EEELi512ENS_10bfloat16_tEfNS_4arch4Sm90ELb0ELb1ELb1ELb0ELb1ELb0ELb0ELb0ELb0ELb1ELb1ELb0EEENS1_21CollectiveEpilogueFwdINS6_IJSA_NS7_ILi512EEESA_EEES9_SC_SE_Li256ELb0ELb1ELb1ELb0EEENS1_19SingleTileSchedulerILb0ELb1ELb1ELi64EEEEEEEEEvNT_6ParamsE)
        /*0200*/ 	.word	0x00000000


	//----- nvinfo : EIATTR_MIN_STACK_SIZE
	.align		4
.L_96:
        /*0204*/ 	.byte	0x04, 0x12
        /*0206*/ 	.short	(.L_98 - .L_97)
	.align		4
.L_97:
        /*0208*/ 	.word	index@(_ZN7cutlass13device_kernelIN5flash11enable_sm90INS1_16FlashAttnFwdSm90INS1_25CollectiveMainloopFwdSm90ILi2EN4cute5tupleIJNS5_1CILi1EEES8_S8_EEENS6_IJNS7_ILi64EEESA_SA_EEELi512ENS_10bfloat16_tEfNS_4arch4Sm90ELb0ELb1ELb1ELb0ELb1ELb0ELb1ELb0ELb0ELb1ELb1ELb0EEENS1_21CollectiveEpilogueFwdINS6_IJSA_NS7_ILi512EEESA_EEES9_SC_SE_Li256ELb0ELb1ELb1ELb0EEENS1_19SingleTileSchedulerILb0ELb1ELb1ELi64EEEEEEEEEvNT_6ParamsE)
        /*020c*/ 	.word	0x00000000


	//----- nvinfo : EIATTR_MIN_STACK_SIZE
	.align		4
.L_98:
        /*0210*/ 	.byte	0x04, 0x12
        /*0212*/ 	.short	(.L_100 - .L_99)
	.align		4
.L_99:
        /*0214*/ 	.word	index@(_ZN7cutlass13device_kernelIN5flash11enable_sm90INS1_16FlashAttnFwdSm90INS1_25CollectiveMainloopFwdSm90ILi2EN4cute5tupleIJNS5_1CILi1EEES8_S8_EEENS6_IJNS7_ILi64EEESA_SA_EEELi512ENS_10bfloat16_tEfNS_4arch4Sm90ELb0ELb1ELb1ELb1ELb1ELb0ELb0ELb0ELb0ELb1ELb1ELb0EEENS1_21CollectiveEpilogueFwdINS6_IJSA_NS7_ILi512EEESA_EEES9_SC_SE_Li256ELb1ELb1ELb1ELb0EEENS1_36VarlenDynamicPersistentTileSchedulerILi64ELi64ELi256ELi128ELb1ELb1ELb1ELb1ELb0ELb1EEEEEEEEEvNT_6ParamsE)
        /*0218*/ 	.word	0x00000000


	//----- nvinfo : EIATTR_MIN_STACK_SIZE
	.align		4
.L_100:
        /*021c*/ 	.byte	0x04, 0x12
        /*021e*/ 	.short	(.L_102 - .L_101)
	.align		4
.L_101:
        /*0220*/ 	.word	index@(_ZN7cutlass13device_kernelIN5flash11enable_sm90INS1_16FlashAttnFwdSm90INS1_25CollectiveMainloopFwdSm90ILi2EN4cute5tupleIJNS5_1CILi1EEES8_S8_EEENS6_IJNS7_ILi64EEESA_SA_EEELi512ENS_10bfloat16_tEfNS_4arch4Sm90ELb0ELb1ELb1ELb1ELb1ELb1ELb0ELb0ELb0ELb1ELb1ELb0EEENS1_21CollectiveEpilogueFwdINS6_IJSA_NS7_ILi512EEESA_EEES9_SC_SE_Li256ELb1ELb1ELb1ELb0EEENS1_36VarlenDynamicPersistentTileSchedulerILi64ELi64ELi256ELi128ELb1ELb1ELb1ELb1ELb0ELb1EEEEEEEEEvNT_6ParamsE)
        /*0224*/ 	.word	0x00000000


	//----- nvinfo : EIATTR_MIN_STACK_SIZE
	.align		4
.L_102:
        /*0228*/ 	.byte	0x04, 0x12
        /*022a*/ 	.short	(.L_104 - .L_103)
	.align		4
.L_103:
        /*022c*/ 	.word	index@(_ZN7cutlass13device_kernelIN5flash11enable_sm90INS1_16FlashAttnFwdSm90INS1_25CollectiveMainloopFwdSm90ILi2EN4cute5tupleIJNS5_1CILi1EEES8_S8_EEENS6_IJNS7_ILi64EEESA_SA_EEELi512ENS_10bfloat16_tEfNS_4arch4Sm90ELb0ELb1ELb1ELb1ELb1ELb0ELb1ELb0ELb0ELb1ELb1ELb0EEENS1_21CollectiveEpilogueFwdINS6_IJSA_NS7_ILi512EEESA_EEES9_SC_SE_Li256ELb1ELb1ELb1ELb0EEENS1_36VarlenDynamicPersistentTileSchedulerILi64ELi64ELi256ELi128ELb1ELb1ELb1ELb1ELb0ELb1EEEEEEEEEvNT_6ParamsE)
        /*0230*/ 	.word	0x00000000


	//----- nvinfo : EIATTR_MIN_STACK_SIZE
	.align		4
.L_104:
        /*0234*/ 	.byte	0x04, 0x12
        /*0236*/ 	.short	(.L_106 - .L_105)
	.align		4
.L_105:
        /*0238*/ 	.word	index@(_ZN7cutlass13device_kernelIN5flash11enable_sm90INS1_16FlashAttnFwdSm90INS1_25CollectiveMainloopFwdSm90ILi2EN4cute5tupleIJNS5_1CILi1EEES8_S8_EEENS6_IJNS7_ILi64EEESA_SA_EEELi512ENS_10bfloat16_tEfNS_4arch4Sm90ELb0ELb1ELb1ELb1ELb1ELb1ELb1ELb0ELb0ELb1ELb1ELb0EEENS1_21CollectiveEpilogueFwdINS6_IJSA_NS7_ILi512EEESA_EEES9_SC_SE_Li256ELb1ELb1ELb1ELb0EEENS1_36VarlenDynamicPersistentTileSchedulerILi64ELi64ELi256ELi128ELb1ELb1ELb1ELb1ELb0ELb1EEEEEEEEEvNT_6ParamsE)
        /*023c*/ 	.word	0x00000000


	//----- nvinfo : EIATTR_MIN_STACK_SIZE
	.align		4
.L_106:
        /*0240*/ 	.byte	0x04, 0x12
        /*0242*/ 	.short	(.L_108 - .L_107)
	.align		4
.L_107:
        /*0244*/ 	.word	index@(_ZN7cutlass13device_kernelIN5flash11enable_sm90INS1_16FlashAttnFwdSm90INS1_25CollectiveMainloopFwdSm90ILi2EN4cute5tupleIJNS5_1CILi1EEES8_S8_EEENS6_IJNS7_ILi64EEESA_SA_EEELi512ENS_10bfloat16_tEfNS_4arch4Sm90ELb1ELb0ELb1ELb0ELb1ELb0ELb0ELb0ELb0ELb1ELb1ELb0EEENS1_21CollectiveEpilogueFwdINS6_IJSA_NS7_ILi512EEESA_EEES9_SC_SE_Li256ELb0ELb1ELb1ELb0EEENS1_19SingleTileSchedulerILb0ELb1ELb1ELi64EEEEEEEEEvNT_6ParamsE)
        /*0248*/ 	.word	0x00000000


	//----- nvinfo : EIATTR_MIN_STACK_SIZE
	.align		4
.L_108:
        /*024c*/ 	.byte	0x04, 0x12
        /*024e*/ 	.short	(.L_110 - .L_109)
	.align		4
.L_109:
        /*0250*/ 	.word	index@(_ZN7cutlass13device_kernelIN5flash11enable_sm90INS1_16FlashAttnFwdSm90INS1_25CollectiveMainloopFwdSm90ILi2EN4cute5tupleIJNS5_1CILi1EEES8_S8_EEENS6_IJNS7_ILi64EEESA_SA_EEELi512ENS_10bfloat16_tEfNS_4arch4Sm90ELb1ELb0ELb1ELb0ELb1ELb0ELb1ELb0ELb0ELb1ELb1ELb0EEENS1_21CollectiveEpilogueFwdINS6_IJSA_NS7_ILi512EEESA_EEES9_SC_SE_Li256ELb0ELb1ELb1ELb0EEENS1_19SingleTileSchedulerILb0ELb1ELb1ELi64EEEEEEEEEvNT_6ParamsE)
        /*0254*/ 	.word	0x00000000


	//----- nvinfo : EIATTR_MIN_STACK_SIZE
	.align		4
.L_110:
        /*0258*/ 	.byte	0x04, 0x12
        /*025a*/ 	.short	(.L_112 - .L_111)
	.align		4
.L_111:
        /*025c*/ 	.word	index@(_ZN7cutlass13device_kernelIN5flash11enable_sm90INS1_16FlashAttnFwdSm90INS1_25CollectiveMainloopFwdSm90ILi2EN4cute5tupleIJNS5_1CILi1EEES8_S8_EEENS6_IJNS7_ILi64EEESA_SA_EEELi512ENS_10bfloat16_tEfNS_4arch4Sm90ELb1ELb0ELb1ELb1ELb1ELb0ELb0ELb0ELb0ELb1ELb1ELb0EEENS1_21CollectiveEpilogueFwdINS6_IJSA_NS7_ILi512EEESA_EEES9_SC_SE_Li256ELb1ELb1ELb1ELb0EEENS1_36VarlenDynamicPersistentTileSchedulerILi64ELi64ELi256ELi128ELb1ELb1ELb1ELb1ELb1ELb1EEEEEEEEEvNT_6ParamsE)
        /*0260*/ 	.word	0x00000000


	//----- nvinfo : EIATTR_MIN_STACK_SIZE
	.align		4
.L_112:
        /*0264*/ 	.byte	0x04, 0x12
        /*0266*/ 	.short	(.L_114 - .L_113)
	.align		4
.L_113:
        /*0268*/ 	.word	index@(_ZN7cutlass13device_kernelIN5flash11enable_sm90INS1_16FlashAttnFwdSm90INS1_25CollectiveMainloopFwdSm90ILi2EN4cute5tupleIJNS5_1CILi1EEES8_S8_EEENS6_IJNS7_ILi64EEESA_SA_EEELi512ENS_10bfloat16_tEfNS_4arch4Sm90ELb1ELb0ELb1ELb1ELb1ELb1ELb0ELb0ELb0ELb1ELb1ELb0EEENS1_21CollectiveEpilogueFwdINS6_IJSA_NS7_ILi512EEESA_EEES9_SC_SE_Li256ELb1ELb1ELb1ELb0EEENS1_36VarlenDynamicPersistentTileSchedulerILi64ELi64ELi256ELi128ELb1ELb1ELb1ELb1ELb1ELb1EEEEEEEEEvNT_6ParamsE)
        /*026c*/ 	.word	0x00000000


	//----- nvinfo : EIATTR_MIN_STACK_SIZE
	.align		4
.L_114:
        /*0270*/ 	.byte	0x04, 0x12
        /*0272*/ 	.short	(.L_116 - .L_115)
	.align		4
.L_115:
        /*0274*/ 	.word	index@(_ZN7cutlass13device_kernelIN5flash11enable_sm90INS1_16FlashAttnFwdSm90INS1_25CollectiveMainloopFwdSm90ILi2EN4cute5tupleIJNS5_1CILi1EEES8_S8_EEENS6_IJNS7_ILi64EEESA_SA_EEELi512ENS_10bfloat16_tEfNS_4arch4Sm90ELb1ELb0ELb1ELb1ELb1ELb0ELb1ELb0ELb0ELb1ELb1ELb0EEENS1_21CollectiveEpilogueFwdINS6_IJSA_NS7_ILi512EEESA_EEES9_SC_SE_Li256ELb1ELb1ELb1ELb0EEENS1_36VarlenDynamicPersistentTileSchedulerILi64ELi64ELi256ELi128ELb1ELb1ELb1ELb1ELb1ELb1EEEEEEEEEvNT_6ParamsE)
        /*0278*/ 	.word	0x00000000


	//----- nvinfo : EIATTR_MIN_STACK_SIZE
	.align		4
.L_116:
        /*027c*/ 	.byte	0x04, 0x12
        /*027e*/ 	.short	(.L_118 - .L_117)
	.align		4
.L_117:
        /*0280*/ 	.word	index@(_ZN7cutlass13device_kernelIN5flash11enable_sm90INS1_16FlashAttnFwdSm90INS1_25CollectiveMainloopFwdSm90ILi2EN4cute5tupleIJNS5_1CILi1EEES8_S8_EEENS6_IJNS7_ILi64EEESA_SA_EEELi512ENS_10bfloat16_tEfNS_4arch4Sm90ELb1ELb0ELb1ELb1ELb1ELb1ELb1ELb0ELb0ELb1ELb1ELb0EEENS1_21CollectiveEpilogueFwdINS6_IJSA_NS7_ILi512EEESA_EEES9_SC_SE_Li256ELb1ELb1ELb1ELb0EEENS1_36VarlenDynamicPersistentTileSchedulerILi64ELi64ELi256ELi128ELb1ELb1ELb1ELb1ELb1ELb1EEEEEEEEEvNT_6ParamsE)
        /*0284*/ 	.word	0x00000000
.L_118:


//--------------------- .nv.compat                --------------------------
	.section	.nv.compat,"",@"SHT_CUDA_COMPAT_INFO"
	.align	4
        /*0000*/ 	.byte	0x02, 0x09, 0x01, 0x00, 0x02, 0x02, 0x01, 0x00, 0x02, 0x05, 0x05, 0x00, 0x03, 0x07, 0x01, 0x01
        /*0010*/ 	.byte	0x02, 0x03, 0x00, 0x00, 0x02, 0x06, 0x01, 0x00, 0x04, 0x0b, 0x08, 0x00, 0x09, 0x00, 0x00, 0x00
        /*0020*/ 	.byte	0x00, 0x00, 0x00, 0x00


//--------------------- .nv.info._ZN7cutlass13device_kernelIN5flash11enable_sm90INS1_16FlashAttnFwdSm90INS1_25CollectiveMainloopFwdSm90ILi2EN4cute5tupleIJNS5_1CILi1EEES8_S8_EEENS6_IJNS7_ILi64EEESA_SA_EEELi512ENS_10bfloat16_tEfNS_4arch4Sm90ELb0ELb0ELb1ELb0ELb1ELb0ELb0ELb0ELb0ELb1ELb1ELb0EEENS1_21CollectiveEpilogueFwdINS6_IJSA_NS7_ILi512EEESA_EEES9_SC_SE_Li256ELb0ELb1ELb1ELb0EEENS1_19SingleTileSchedulerILb0ELb1ELb1ELi64EEEEEEEEEvNT_6ParamsE --------------------------
	.section	.nv.info._ZN7cutlass13device_kernelIN5flash11enable_sm90INS1_16FlashAttnFwdSm90INS1_25CollectiveMainloopFwdSm90ILi2EN4cute5tupleIJNS5_1CILi1EEES8_S8_EEENS6_IJNS7_ILi64EEESA_SA_EEELi512ENS_10bfloat16_tEfNS_4arch4Sm90ELb0ELb0ELb1ELb0ELb1ELb0ELb0ELb0ELb0ELb1ELb1ELb0EEENS1_21CollectiveEpilogueFwdINS6_IJSA_NS7_ILi512EEESA_EEES9_SC_SE_Li256ELb0ELb1ELb1ELb0EEENS1_19SingleTileSchedulerILb0ELb1ELb1ELi64EEEEEEEEEvNT_6ParamsE,"",@"SHT_CUDA_INFO"
	.sectionflags	@""
	.align	4


	//----- nvinfo : EIATTR_CUDA_API_VERSION
	.align		4
        /*0000*/ 	.byte	0x04, 0x37
        /*0002*/ 	.short	(.L_120 - .L_119)
.L_119:
        /*0004*/ 	.word	0x00000082


	//----- nvinfo : EIATTR_KPARAM_INFO
	.align		4
.L_120:
        /*0008*/ 	.byte	0x04, 0x17
        /*000a*/ 	.short	(.L_122 - .L_121)
.L_121:
        /*000c*/ 	.word	0x00000000
        /*0010*/ 	.short	0x0000
        /*0012*/ 	.short	0x0000
        /*0014*/ 	.byte	0x00, 0xf0, 0x01, 0x28


	//----- nvinfo : EIATTR_SPARSE_MMA_MASK
	.align		4
.L_122:
        /*0018*/ 	.byte	0x03, 0x50
        /*001a*/ 	.short	0x0000


	//----- nvinfo : EIATTR_MAXREG_COUNT
	.align		4
        /*001c*/ 	.byte	0x03, 0x1b
        /*001e*/ 	.short	0x00a8


	//----- nvinfo : EIATTR_MERCURY_ISA_VERSION
	.align		4
        /*0020*/ 	.byte	0x03, 0x5f
        /*0022*/ 	.short	0x0101


	//----- nvinfo : EIATTR_VRC_CTA_INIT_COUNT
	.align		4
        /*0024*/ 	.byte	0x02, 0x4a
	.zero		1
	.zero		1


	//----- nvinfo : EIATTR_EXIT_INSTR_OFFSETS
	.align		4
        /*0028*/ 	.byte	0x04, 0x1c
        /*002a*/ 	.short	(.L_124 - .L_123)


	//   ....[0]....
.L_123:
        /*002c*/ 	.word	0x00000010


	//----- nvinfo : EIATTR_MAX_THREADS
	.align		4
.L_124:
        /*0030*/ 	.byte	0x04, 0x05
        /*0032*/ 	.short	(.L_126 - .L_125)
.L_125:
        /*0034*/ 	.word	0x00000180
        /*0038*/ 	.word	0x00000001
        /*003c*/ 	.word	0x00000001


	//----- nvinfo : EIATTR_CBANK_PARAM_SIZE
	.align		4
.L_126:
        /*0040*/ 	.byte	0x03, 0x19
        /*0042*/ 	.short	0x0a00


	//----- nvinfo : EIATTR_PARAM_CBANK
	.align		4
        /*0044*/ 	.byte	0x04, 0x0a
        /*0046*/ 	.short	(.L_128 - .L_127)
	.align		4
.L_127:
        /*0048*/ 	.word	index@(.nv.constant0._ZN7cutlass13device_kernelIN5flash11enable_sm90INS1_16FlashAttnFwdSm90INS1_25CollectiveMainloopFwdSm90ILi2EN4cute5tupleIJNS5_1CILi1EEES8_S8_EEENS6_IJNS7_ILi64EEESA_SA_EEELi512ENS_10bfloat16_tEfNS_4arch4Sm90ELb0ELb0ELb1ELb0ELb1ELb0ELb0ELb0ELb0ELb1ELb1ELb0EEENS1_21CollectiveEpilogueFwdINS6_IJSA_NS7_ILi512EEESA_EEES9_SC_SE_Li256ELb0ELb1ELb1ELb0EEENS1_19SingleTileSchedulerILb0ELb1ELb1ELi64EEEEEEEEEvNT_6ParamsE)
        /*004c*/ 	.short	0x0380
        /*004e*/ 	.short	0x0a00


	//----- nvinfo : EIATTR_SW_WAR
	.align		4
.L_128:
        /*0050*/ 	.byte	0x04, 0x36
        /*0052*/ 	.short	(.L_130 - .L_129)
.L_129:
        /*0054*/ 	.word	0x00000008
.L_130:


//--------------------- .nv.info._ZN7cutlass13device_kernelIN5flash11enable_sm90INS1_16FlashAttnFwdSm90INS1_25CollectiveMainloopFwdSm90ILi2EN4cute5tupleIJNS5_1CILi1EEES8_S8_EEENS6_IJNS7_ILi64EEESA_SA_EEELi512ENS_10bfloat16_tEfNS_4arch4Sm90ELb0ELb0ELb1ELb0ELb1ELb0ELb1ELb0ELb0ELb1ELb1ELb0EEENS1_21CollectiveEpilogueFwdINS6_IJSA_NS7_ILi512EEESA_EEES9_SC_SE_Li256ELb0ELb1ELb1ELb0EEENS1_19SingleTileSchedulerILb0ELb1ELb1ELi64EEEEEEEEEvNT_6ParamsE --------------------------
	.section	.nv.info._ZN7cutlass13device_kernelIN5flash11enable_sm90INS1_16FlashAttnFwdSm90INS1_25CollectiveMainloopFwdSm90ILi2EN4cute5tupleIJNS5_1CILi1EEES8_S8_EEENS6_IJNS7_ILi64EEESA_SA_EEELi512ENS_10bfloat16_tEfNS_4arch4Sm90ELb0ELb0ELb1ELb0ELb1ELb0ELb1ELb0ELb0ELb1ELb1ELb0EEENS1_21CollectiveEpilogueFwdINS6_IJSA_NS7_ILi512EEESA_EEES9_SC_SE_Li256ELb0ELb1ELb1ELb0EEENS1_19SingleTileSchedulerILb0ELb1ELb1ELi64EEEEEEEEEvNT_6ParamsE,"",@"SHT_CUDA_INFO"
	.sectionflags	@""
	.align	4


	//----- nvinfo : EIATTR_CUDA_API_VERSION
	.align		4
        /*0000*/ 	.byte	0x04, 0x37
        /*0002*/ 	.short	(.L_132 - .L_131)
.L_131:
        /*0004*/ 	.word	0x00000082


	//----- nvinfo : EIATTR_KPARAM_INFO
	.align		4
.L_132:
        /*0008*/ 	.byte	0x04, 0x17
        /*000a*/ 	.short	(.L_134 - .L_133)
.L_133:
        /*000c*/ 	.word	0x00000000
        /*0010*/ 	.short	0x0000
        /*0012*/ 	.short	0x0000
        /*0014*/ 	.byte	0x00, 0xf0, 0x01, 0x2c


	//----- nvinfo : EIATTR_SPARSE_MMA_MASK
	.align		4
.L_134:
        /*0018*/ 	.byte	0x03, 0x50
        /*001a*/ 	.short	0x0000


	//----- nvinfo : EIATTR_MAXREG_COUNT
	.align		4
        /*001c*/ 	.byte	0x03, 0x1b
        /*001e*/ 	.short	0x00a8


	//----- nvinfo : EIATTR_MERCURY_ISA_VERSION
	.align		4
        /*0020*/ 	.byte	0x03, 0x5f
        /*0022*/ 	.short	0x0101


	//----- nvinfo : EIATTR_VRC_CTA_INIT_COUNT
	.align		4
        /*0024*/ 	.byte	0x02, 0x4a
	.zero		1
	.zero		1


	//----- nvinfo : EIATTR_EXIT_INSTR_OFFSETS
	.align		4
        /*0028*/ 	.byte	0x04, 0x1c
        /*002a*/ 	.short	(.L_136 - .L_135)


	//   ....[0]....
.L_135:
        /*002c*/ 	.word	0x00000010


	//----- nvinfo : EIATTR_MAX_THREADS
	.align		4
.L_136:
        /*0030*/ 	.byte	0x04, 0x05
        /*0032*/ 	.short	(.L_138 - .L_137)
.L_137:
        /*0034*/ 	.word	0x00000180
        /*0038*/ 	.word	0x00000001
        /*003c*/ 	.word	0x00000001


	//----- nvinfo : EIATTR_CBANK_PARAM_SIZE
	.align		4
.L_138:
        /*0040*/ 	.byte	0x03, 0x19
        /*0042*/ 	.short	0x0b00


	//----- nvinfo : EIATTR_PARAM_CBANK
	.align		4
        /*0044*/ 	.byte	0x04, 0x0a
        /*0046*/ 	.short	(.L_140 - .L_139)
	.align		4
.L_139:
        /*0048*/ 	.word	index@(.nv.constant0._ZN7cutlass13device_kernelIN5flash11enable_sm90INS1_16FlashAttnFwdSm90INS1_25CollectiveMainloopFwdSm90ILi2EN4cute5tupleIJNS5_1CILi1EEES8_S8_EEENS6_IJNS7_ILi64EEESA_SA_EEELi512ENS_10bfloat16_tEfNS_4arch4Sm90ELb0ELb0ELb1ELb0ELb1ELb0ELb1ELb0ELb0ELb1ELb1ELb0EEENS1_21CollectiveEpilogueFwdINS6_IJSA_NS7_ILi512EEESA_EEES9_SC_SE_Li256ELb0ELb1ELb1ELb0EEENS1_19SingleTileSchedulerILb0ELb1ELb1ELi64EEEEEEEEEvNT_6ParamsE)
        /*004c*/ 	.short	0x0380
        /*004e*/ 	.short	0x0b00


	//----- nvinfo : EIATTR_SW_WAR
	.align		4
.L_140:
        /*0050*/ 	.byte	0x04, 0x36
        /*0052*/ 	.short	(.L_142 - .L_141)
.L_141:
        /*0054*/ 	.word	0x00000008
.L_142:


//--------------------- .nv.info._ZN7cutlass13device_kernelIN5flash11enable_sm90INS1_16FlashAttnFwdSm90INS1_25CollectiveMainloopFwdSm90ILi2EN4cute5tupleIJNS5_1CILi1EEES8_S8_EEENS6_IJNS7_ILi64EEESA_SA_EEELi512ENS_10bfloat16_tEfNS_4arch4Sm90ELb0ELb0ELb1ELb1ELb1ELb0ELb0ELb0ELb0ELb1ELb1ELb0EEENS1_21CollectiveEpilogueFwdINS6_IJSA_NS7_ILi512EEESA_EEES9_SC_SE_Li256ELb1ELb1ELb1ELb0EEENS1_36VarlenDynamicPersistentTileSchedulerILi64ELi64ELi256ELi128ELb1ELb1ELb1ELb0ELb1ELb1EEEEEEEEEvNT_6ParamsE --------------------------
	.section	.nv.info._ZN7cutlass13device_kernelIN5flash11enable_sm90INS1_16FlashAttnFwdSm90INS1_25CollectiveMainloopFwdSm90ILi2EN4cute5tupleIJNS5_1CILi1EEES8_S8_EEENS6_IJNS7_ILi64EEESA_SA_EEELi512ENS_10bfloat16_tEfNS_4arch4Sm90ELb0ELb0ELb1ELb1ELb1ELb0ELb0ELb0ELb0ELb1ELb1ELb0EEENS1_21CollectiveEpilogueFwdINS6_IJSA_NS7_ILi512EEESA_EEES9_SC_SE_Li256ELb1ELb1ELb1ELb0EEENS1_36VarlenDynamicPersistentTileSchedulerILi64ELi64ELi256ELi128ELb1ELb1ELb1ELb0ELb1ELb1EEEEEEEEEvNT_6ParamsE,"",@"SHT_CUDA_INFO"
	.sectionflags	@""
	.align	4


	//----- nvinfo : EIATTR_CUDA_API_VERSION
	.align		4
        /*0000*/ 	.byte	0x04, 0x37
        /*0002*/ 	.short	(.L_144 - .L_143)
.L_143:
        /*0004*/ 	.word	0x00000082


	//----- nvinfo : EIATTR_KPARAM_INFO
	.align		4
.L_144:
        /*0008*/ 	.byte	0x04, 0x17
        /*000a*/ 	.short	(.L_146 - .L_145)
.L_145:
        /*000c*/ 	.word	0x00000000
        /*0010*/ 	.short	0x0000
        /*0012*/ 	.short	0x0000
        /*0014*/ 	.byte	0x00, 0xf0, 0x01, 0x2a


	//----- nvinfo : EIATTR_SPARSE_MMA_MASK
	.align		4
.L_146:
        /*0018*/ 	.byte	0x03, 0x50
        /*001a*/ 	.short	0x0000


	//----- nvinfo : EIATTR_MAXREG_COUNT
	.align		4
        /*001c*/ 	.byte	0x03, 0x1b
        /*001e*/ 	.short	0x00a8


	//----- nvinfo : EIATTR_MERCURY_ISA_VERSION
	.align		4
        /*0020*/ 	.byte	0x03, 0x5f
        /*0022*/ 	.short	0x0101


	//----- nvinfo : EIATTR_VRC_CTA_INIT_COUNT
	.align		4
        /*0024*/ 	.byte	0x02, 0x4a
	.zero		1
	.zero		1


	//----- nvinfo : EIATTR_EXIT_INSTR_OFFSETS
	.align		4
        /*0028*/ 	.byte	0x04, 0x1c
        /*002a*/ 	.short	(.L_148 - .L_147)


	//   ....[0]....
.L_147:
        /*002c*/ 	.word	0x00000010


	//----- nvinfo : EIATTR_MAX_THREADS
	.align		4
.L_148:
        /*0030*/ 	.byte	0x04, 0x05
        /*0032*/ 	.short	(.L_150 - .L_149)
.L_149:
        /*0034*/ 	.word	0x00000180
        /*0038*/ 	.word	0x00000001
        /*003c*/ 	.word	0x00000001


	//----- nvinfo : EIATTR_CBANK_PARAM_SIZE
	.align		4
.L_150:
        /*0040*/ 	.byte	0x03, 0x19
        /*0042*/ 	.short	0x0a80


	//----- nvinfo : EIATTR_PARAM_CBANK
	.align		4
        /*0044*/ 	.byte	0x04, 0x0a
        /*0046*/ 	.short	(.L_152 - .L_151)
	.align		4
.L_151:
        /*0048*/ 	.word	index@(.nv.constant0._ZN7cutlass13device_kernelIN5flash11enable_sm90INS1_16FlashAttnFwdSm90INS1_25CollectiveMainloopFwdSm90ILi2EN4cute5tupleIJNS5_1CILi1EEES8_S8_EEENS6_IJNS7_ILi64EEESA_SA_EEELi512ENS_10bfloat16_tEfNS_4arch4Sm90ELb0ELb0ELb1ELb1ELb1ELb0ELb0ELb0ELb0ELb1ELb1ELb0EEENS1_21CollectiveEpilogueFwdINS6_IJSA_NS7_ILi512EEESA_EEES9_SC_SE_Li256ELb1ELb1ELb1ELb0EEENS1_36VarlenDynamicPersistentTileSchedulerILi64ELi64ELi256ELi128ELb1ELb1ELb1ELb0ELb1ELb1EEEEEEEEEvNT_6ParamsE)
        /*004c*/ 	.short	0x0380
        /*004e*/ 	.short	0x0a80


	//----- nvinfo : EIATTR_SW_WAR
	.align		4
.L_152:
        /*0050*/ 	.byte	0x04, 0x36
        /*0052*/ 	.short	(.L_154 - .L_153)
.L_153:
        /*0054*/ 	.word	0x00000008
.L_154:


//--------------------- .nv.info._ZN7cutlass13device_kernelIN5flash11enable_sm90INS1_16FlashAttnFwdSm90INS1_25CollectiveMainloopFwdSm90ILi2EN4cute5tupleIJNS5_1CILi1EEES8_S8_EEENS6_IJNS7_ILi64EEESA_SA_EEELi512ENS_10bfloat16_tEfNS_4arch4Sm90ELb0ELb0ELb1ELb1ELb1ELb1ELb0ELb0ELb0ELb1ELb1ELb0EEENS1_21CollectiveEpilogueFwdINS6_IJSA_NS7_ILi512EEESA_EEES9_SC_SE_Li256ELb1ELb1ELb1ELb0EEENS1_36VarlenDynamicPersistentTileSchedulerILi64ELi64ELi256ELi128ELb1ELb1ELb1ELb0ELb1ELb1EEEEEEEEEvNT_6ParamsE --------------------------
	.section	.nv.info._ZN7cutlass13device_kernelIN5flash11enable_sm90INS1_16FlashAttnFwdSm90INS1_25CollectiveMainloopFwdSm90ILi2EN4cute5tupleIJNS5_1CILi1EEES8_S8_EEENS6_IJNS7_ILi64EEESA_SA_EEELi512ENS_10bfloat16_tEfNS_4arch4Sm90ELb0ELb0ELb1ELb1ELb1ELb1ELb0ELb0ELb0ELb1ELb1ELb0EEENS1_21CollectiveEpilogueFwdINS6_IJSA_NS7_ILi512EEESA_EEES9_SC_SE_Li256ELb1ELb1ELb1ELb0EEENS1_36VarlenDynamicPersistentTileSchedulerILi64ELi64ELi256ELi128ELb1ELb1ELb1ELb0ELb1ELb1EEEEEEEEEvNT_6ParamsE,"",@"SHT_CUDA_INFO"
	.sectionflags	@""
	.align	4


	//----- nvinfo : EIATTR_CUDA_API_VERSION
	.align		4
        /*0000*/ 	.byte	0x04, 0x37
        /*0002*/ 	.short	(.L_156 - .L_155)
.L_155:
        /*0004*/ 	.word	0x00000082


	//----- nvinfo : EIATTR_KPARAM_INFO
	.align		4
.L_156:
        /*0008*/ 	.byte	0x04, 0x17
        /*000a*/ 	.short	(.L_158 - .L_157)
.L_157:
        /*000c*/ 	.word	0x00000000
        /*0010*/ 	.short	0x0000
        /*0012*/ 	.short	0x0000
        /*0014*/ 	.byte	0x00, 0xf0, 0x01, 0x2a


	//----- nvinfo : EIATTR_SPARSE_MMA_MASK
	.align		4
.L_158:
        /*0018*/ 	.byte	0x03, 0x50
        /*001a*/ 	.short	0x0000


	//----- nvinfo : EIATTR_MAXREG_COUNT
	.align		4
        /*001c*/ 	.byte	0x03, 0x1b
        /*001e*/ 	.short	0x00a8


	//----- nvinfo : EIATTR_MERCURY_ISA_VERSION
	.align		4
        /*0020*/ 	.byte	0x03, 0x5f
        /*0022*/ 	.short	0x0101


	//----- nvinfo : EIATTR_VRC_CTA_INIT_COUNT
	.align		4
        /*0024*/ 	.byte	0x02, 0x4a
	.zero		1
	.zero		1


	//----- nvinfo : EIATTR_EXIT_INSTR_OFFSETS
	.align		4
        /*0028*/ 	.byte	0x04, 0x1c
        /*002a*/ 	.short	(.L_160 - .L_159)


	//   ....[0]....
.L_159:
        /*002c*/ 	.word	0x00000010


	//----- nvinfo : EIATTR_MAX_THREADS
	.align		4
.L_160:
        /*0030*/ 	.byte	0x04, 0x05
        /*0032*/ 	.short	(.L_162 - .L_161)
.L_161:
        /*0034*/ 	.word	0x00000180
        /*0038*/ 	.word	0x00000001
        /*003c*/ 	.word	0x00000001


	//----- nvinfo : EIATTR_CBANK_PARAM_SIZE
	.align		4
.L_162:
        /*0040*/ 	.byte	0x03, 0x19
        /*0042*/ 	.short	0x0a80


	//----- nvinfo : EIATTR_PARAM_CBANK
	.align		4
        /*0044*/ 	.byte	0x04, 0x0a
        /*0046*/ 	.short	(.L_164 - .L_163)
	.align		4
.L_163:
        /*0048*/ 	.word	index@(.nv.constant0._ZN7cutlass13device_kernelIN5flash11enable_sm90INS1_16FlashAttnFwdSm90INS1_25CollectiveMainloopFwdSm90ILi2EN4cute5tupleIJNS5_1CILi1EEES8_S8_EEENS6_IJNS7_ILi64EEESA_SA_EEELi512ENS_10bfloat16_tEfNS_4arch4Sm90ELb0ELb0ELb1ELb1ELb1ELb1ELb0ELb0ELb0ELb1ELb1ELb0EEENS1_21CollectiveEpilogueFwdINS6_IJSA_NS7_ILi512EEESA_EEES9_SC_SE_Li256ELb1ELb1ELb1ELb0EEENS1_36VarlenDynamicPersistentTileSchedulerILi64ELi64ELi256ELi128ELb1ELb1ELb1ELb0ELb1ELb1EEEEEEEEEvNT_6ParamsE)
        /*004c*/ 	.short	0x0380
        /*004e*/ 	.short	0x0a80


	//----- nvinfo : EIATTR_SW_WAR
	.align		4
.L_164:
        /*0050*/ 	.byte	0x04, 0x36
        /*0052*/ 	.short	(.L_166 - .L_165)
.L_165:
        /*0054*/ 	.word	0x00000008
.L_166:


//--------------------- .nv.info._ZN7cutlass13device_kernelIN5flash11enable_sm90INS1_16FlashAttnFwdSm90INS1_25CollectiveMainloopFwdSm90ILi2EN4cute5tupleIJNS5_1CILi1EEES8_S8_EEENS6_IJNS7_ILi64EEESA_SA_EEELi512ENS_10bfloat16_tEfNS_4arch4Sm90ELb0ELb0ELb1ELb1ELb1ELb0ELb1ELb0ELb0ELb1ELb1ELb0EEENS1_21CollectiveEpilogueFwdINS6_IJSA_NS7_ILi512EEESA_EEES9_SC_SE_Li256ELb1ELb1ELb1ELb0EEENS1_36VarlenDynamicPersistentTileSchedulerILi64ELi64ELi256ELi128ELb1ELb1ELb1ELb0ELb1ELb1EEEEEEEEEvNT_6ParamsE --------------------------
	.section	.nv.info._ZN7cutlass13device_kernelIN5flash11enable_sm90INS1_16FlashAttnFwdSm90INS1_25CollectiveMainloopFwdSm90ILi2EN4cute5tupleIJNS5_1CILi1EEES8_S8_EEENS6_IJNS7_ILi64EEESA_SA_EEELi512ENS_10bfloat16_tEfNS_4arch4Sm90ELb0ELb0ELb1ELb1ELb1ELb0ELb1ELb0ELb0ELb1ELb1ELb0EEENS1_21CollectiveEpilogueFwdINS6_IJSA_NS7_ILi512EEESA_EEES9_SC_SE_Li256ELb1ELb1ELb1ELb0EEENS1_36VarlenDynamicPersistentTileSchedulerILi64ELi64ELi256ELi128ELb1ELb1ELb1ELb0ELb1ELb1EEEEEEEEEvNT_6ParamsE,"",@"SHT_CUDA_INFO"
	.sectionflags	@""
	.align	4


	//----- nvinfo : EIATTR_CUDA_API_VERSION
	.align		4
        /*0000*/ 	.byte	0x04, 0x37
        /*0002*/ 	.short	(.L_168 - .L_167)
.L_167:
        /*0004*/ 	.word	0x00000082


	//----- nvinfo : EIATTR_KPARAM_INFO
	.align		4
.L_168:
        /*0008*/ 	.byte	0x04, 0x17
        /*000a*/ 	.short	(.L_170 - .L_169)
.L_169:
        /*000c*/ 	.word	0x00000000
        /*0010*/ 	.short	0x0000
        /*0012*/ 	.short	0x0000
        /*0014*/ 	.byte	0x00, 0xf0, 0x01, 0x2e


	//----- nvinfo : EIATTR_SPARSE_MMA_MASK
	.align		4
.L_170:
        /*0018*/ 	.byte	0x03, 0x50
        /*001a*/ 	.short	0x0000


	//----- nvinfo : EIATTR_MAXREG_COUNT
	.align		4
        /*001c*/ 	.byte	0x03, 0x1b
        /*001e*/ 	.short	0x00a8


	//----- nvinfo : EIATTR_MERCURY_ISA_VERSION
	.align		4
        /*0020*/ 	.byte	0x03, 0x5f
        /*0022*/ 	.short	0x0101


	//----- nvinfo : EIATTR_VRC_CTA_INIT_COUNT
	.align		4
        /*0024*/ 	.byte	0x02, 0x4a
	.zero		1
	.zero		1


	//----- nvinfo : EIATTR_EXIT_INSTR_OFFSETS
	.align		4
        /*0028*/ 	.byte	0x04, 0x1c
        /*002a*/ 	.short	(.L_172 - .L_171)


	//   ....[0]....
.L_171:
        /*002c*/ 	.word	0x00000010


	//----- nvinfo : EIATTR_MAX_THREADS
	.align		4
.L_172:
        /*0030*/ 	.byte	0x04, 0x05
        /*0032*/ 	.short	(.L_174 - .L_173)
.L_173:
        /*0034*/ 	.word	0x00000180
        /*0038*/ 	.word	0x00000001
        /*003c*/ 	.word	0x00000001


	//----- nvinfo : EIATTR_CBANK_PARAM_SIZE
	.align		4
.L_174:
        /*0040*/ 	.byte	0x03, 0x19
        /*0042*/ 	.short	0x0b80


	//----- nvinfo : EIATTR_PARAM_CBANK
	.align		4
        /*0044*/ 	.byte	0x04, 0x0a
        /*0046*/ 	.short	(.L_176 - .L_175)
	.align		4
.L_175:
        /*0048*/ 	.word	index@(.nv.constant0._ZN7cutlass13device_kernelIN5flash11enable_sm90INS1_16FlashAttnFwdSm90INS1_25CollectiveMainloopFwdSm90ILi2EN4cute5tupleIJNS5_1CILi1EEES8_S8_EEENS6_IJNS7_ILi64EEESA_SA_EEELi512ENS_10bfloat16_tEfNS_4arch4Sm90ELb0ELb0ELb1ELb1ELb1ELb0ELb1ELb0ELb0ELb1ELb1ELb0EEENS1_21CollectiveEpilogueFwdINS6_IJSA_NS7_ILi512EEESA_EEES9_SC_SE_Li256ELb1ELb1ELb1ELb0EEENS1_36VarlenDynamicPersistentTileSchedulerILi64ELi64ELi256ELi128ELb1ELb1ELb1ELb0ELb1ELb1EEEEEEEEEvNT_6ParamsE)
        /*004c*/ 	.short	0x0380
        /*004e*/ 	.short	0x0b80


	//----- nvinfo : EIATTR_SW_WAR
	.align		4
.L_176:
        /*0050*/ 	.byte	0x04, 0x36
        /*0052*/ 	.short	(.L_178 - .L_177)
.L_177:
        /*0054*/ 	.word	0x00000008
.L_178:


//--------------------- .nv.info._ZN7cutlass13device_kernelIN5flash11enable_sm90INS1_16FlashAttnFwdSm90INS1_25CollectiveMainloopFwdSm90ILi2EN4cute5tupleIJNS5_1CILi1EEES8_S8_EEENS6_IJNS7_ILi64EEESA_SA_EEELi512ENS_10bfloat16_tEfNS_4arch4Sm90ELb0ELb0ELb1ELb1ELb1ELb1ELb1ELb0ELb0ELb1ELb1ELb0EEENS1_21CollectiveEpilogueFwdINS6_IJSA_NS7_ILi512EEESA_EEES9_SC_SE_Li256ELb1ELb1ELb1ELb0EEENS1_36VarlenDynamicPersistentTileSchedulerILi64ELi64ELi256ELi128ELb1ELb1ELb1ELb0ELb1ELb1EEEEEEEEEvNT_6ParamsE --------------------------
	.section	.nv.info._ZN7cutlass13device_kernelIN5flash11enable_sm90INS1_16FlashAttnFwdSm90INS1_25CollectiveMainloopFwdSm90ILi2EN4cute5tupleIJNS5_1CILi1EEES8_S8_EEENS6_IJNS7_ILi64EEESA_SA_EEELi512ENS_10bfloat16_tEfNS_4arch4Sm90ELb0ELb0ELb1ELb1ELb1ELb1ELb1ELb0ELb0ELb1ELb1ELb0EEENS1_21CollectiveEpilogueFwdINS6_IJSA_NS7_ILi512EEESA_EEES9_SC_SE_Li256ELb1ELb1ELb1ELb0EEENS1_36VarlenDynamicPersistentTileSchedulerILi64ELi64ELi256ELi128ELb1ELb1ELb1ELb0ELb1ELb1EEEEEEEEEvNT_6ParamsE,"",@"SHT_CUDA_INFO"
	.sectionflags	@""
	.align	4


	//----- nvinfo : EIATTR_CUDA_API_VERSION
	.align		4
        /*0000*/ 	.byte	0x04, 0x37
        /*0002*/ 	.short	(.L_180 - .L_179)
.L_179:
        /*0004*/ 	.word	0x00000082


	//----- nvinfo : EIATTR_KPARAM_INFO
	.align		4
.L_180:
        /*0008*/ 	.byte	0x04, 0x17
        /*000a*/ 	.short	(.L_182 - .L_181)
.L_181:
        /*000c*/ 	.word	0x00000000
        /*0010*/ 	.short	0x0000
        /*0012*/ 	.short	0x0000
        /*0014*/ 	.byte	0x00, 0xf0, 0x01, 0x2e


	//----- nvinfo : EIATTR_SPARSE_MMA_MASK
	.align		4
.L_182:
        /*0018*/ 	.byte	0x03, 0x50
        /*001a*/ 	.short	0x0000


	//----- nvinfo : EIATTR_MAXREG_COUNT
	.align		4
        /*001c*/ 	.byte	0x03, 0x1b
        /*001e*/ 	.short	0x00a8


	//----- nvinfo : EIATTR_MERCURY_ISA_VERSION
	.align		4
        /*0020*/ 	.byte	0x03, 0x5f
        /*0022*/ 	.short	0x0101


	//----- nvinfo : EIATTR_VRC_CTA_INIT_COUNT
	.align		4
        /*0024*/ 	.byte	0x02, 0x4a
	.zero		1
	.zero		1


	//----- nvinfo : EIATTR_EXIT_INSTR_OFFSETS
	.align		4
        /*0028*/ 	.byte	0x04, 0x1c
        /*002a*/ 	.short	(.L_184 - .L_183)


	//   ....[0]....
.L_183:
        /*002c*/ 	.word	0x00000010


	//----- nvinfo : EIATTR_MAX_THREADS
	.align		4
.L_184:
        /*0030*/ 	.byte	0x04, 0x05
        /*0032*/ 	.short	(.L_186 - .L_185)
.L_185:
        /*0034*/ 	.word	0x00000180
        /*0038*/ 	.word	0x00000001
        /*003c*/ 	.word	0x00000001


	//----- nvinfo : EIATTR_CBANK_PARAM_SIZE
	.align		4
.L_186:
        /*0040*/ 	.byte	0x03, 0x19
        /*0042*/ 	.short	0x0b80


	//----- nvinfo : EIATTR_PARAM_CBANK
	.align		4
        /*0044*/ 	.byte	0x04, 0x0a
        /*0046*/ 	.short	(.L_188 - .L_187)
	.align		4
.L_187:
        /*0048*/ 	.word	index@(.nv.constant0._ZN7cutlass13device_kernelIN5flash11enable_sm90INS1_16FlashAttnFwdSm90INS1_25CollectiveMainloopFwdSm90ILi2EN4cute5tupleIJNS5_1CILi1EEES8_S8_EEENS6_IJNS7_ILi64EEESA_SA_EEELi512ENS_10bfloat16_tEfNS_4arch4Sm90ELb0ELb0ELb1ELb1ELb1ELb1ELb1ELb0ELb0ELb1ELb1ELb0EEENS1_21CollectiveEpilogueFwdINS6_IJSA_NS7_ILi512EEESA_EEES9_SC_SE_Li256ELb1ELb1ELb1ELb0EEENS1_36VarlenDynamicPersistentTileSchedulerILi64ELi64ELi256ELi128ELb1ELb1ELb1ELb0ELb1ELb1EEEEEEEEEvNT_6ParamsE)
        /*004c*/ 	.short	0x0380
        /*004e*/ 	.short	0x0b80


	//----- nvinfo : EIATTR_SW_WAR
	.align		4
.L_188:
        /*0050*/ 	.byte	0x04, 0x36
        /*0052*/ 	.short	(.L_190 - .L_189)
.L_189:
        /*0054*/ 	.word	0x00000008
.L_190:


//--------------------- .nv.info._ZN7cutlass13device_kernelIN5flash11enable_sm90INS1_16FlashAttnFwdSm90INS1_25CollectiveMainloopFwdSm90ILi2EN4cute5tupleIJNS5_1CILi1EEES8_S8_EEENS6_IJNS7_ILi64EEESA_SA_EEELi512ENS_10bfloat16_tEfNS_4arch4Sm90ELb0ELb1ELb1ELb0ELb1ELb0ELb0ELb0ELb0ELb1ELb1ELb0EEENS1_21CollectiveEpilogueFwdINS6_IJSA_NS7_ILi512EEESA_EEES9_SC_SE_Li256ELb0ELb1ELb1ELb0EEENS1_19SingleTileSchedulerILb0ELb1ELb1ELi64EEEEEEEEEvNT_6ParamsE --------------------------
	.section	.nv.info._ZN7cutlass13device_kernelIN5flash11enable_sm90INS1_16FlashAttnFwdSm90INS1_25CollectiveMainloopFwdSm90ILi2EN4cute5tupleIJNS5_1CILi1EEES8_S8_EEENS6_IJNS7_ILi64EEESA_SA_EEELi512ENS_10bfloat16_tEfNS_4arch4Sm90ELb0ELb1ELb1ELb0ELb1ELb0ELb0ELb0ELb0ELb1ELb1ELb0EEENS1_21CollectiveEpilogueFwdINS6_IJSA_NS7_ILi512EEESA_EEES9_SC_SE_Li256ELb0ELb1ELb1ELb0EEENS1_19SingleTileSchedulerILb0ELb1ELb1ELi64EEEEEEEEEvNT_6ParamsE,"",@"SHT_CUDA_INFO"
	.sectionflags	@""
	.align	4


	//----- nvinfo : EIATTR_CUDA_API_VERSION
	.align		4
        /*0000*/ 	.byte	0x04, 0x37
        /*0002*/ 	.short	(.L_192 - .L_191)
.L_191:
        /*0004*/ 	.word	0x00000082


	//----- nvinfo : EIATTR_KPARAM_INFO
	.align		4
.L_192:
        /*0008*/ 	.byte	0x04, 0x17
        /*000a*/ 	.short	(.L_194 - .L_193)
.L_193:
        /*000c*/ 	.word	0x00000000
        /*0010*/ 	.short	0x0000
        /*0012*/ 	.short	0x0000
        /*0014*/ 	.byte	0x00, 0xf0, 0x01, 0x28


	//----- nvinfo : EIATTR_SPARSE_MMA_MASK
	.align		4
.L_194:
        /*0018*/ 	.byte	0x03, 0x50
        /*001a*/ 	.short	0x0000


	//----- nvinfo : EIATTR_MAXREG_COUNT
	.align		4
        /*001c*/ 	.byte	0x03, 0x1b
        /*001e*/ 	.short	0x00a8


	//----- nvinfo : EIATTR_MERCURY_ISA_VERSION
	.align		4
        /*0020*/ 	.byte	0x03, 0x5f
        /*0022*/ 	.short	0x0101


	//----- nvinfo : EIATTR_VRC_CTA_INIT_COUNT
	.align		4
        /*0024*/ 	.byte	0x02, 0x4a
	.zero		1
	.zero		1


	//----- nvinfo : EIATTR_EXIT_INSTR_OFFSETS
	.align		4
        /*0028*/ 	.byte	0x04, 0x1c
        /*002a*/ 	.short	(.L_196 - .L_195)


	//   ....[0]....
.L_195:
        /*002c*/ 	.word	0x00000010


	//----- nvinfo : EIATTR_MAX_THREADS
	.align		4
.L_196:
        /*0030*/ 	.byte	0x04, 0x05
        /*0032*/ 	.short	(.L_198 - .L_197)
.L_197:
        /*0034*/ 	.word	0x00000180
        /*0038*/ 	.word	0x00000001
        /*003c*/ 	.word	0x00000001


	//----- nvinfo : EIATTR_CBANK_PARAM_SIZE
	.align		4
.L_198:
        /*0040*/ 	.byte	0x03, 0x19
        /*0042*/ 	.short	0x0a00


	//----- nvinfo : EIATTR_PARAM_CBANK
	.align		4
        /*0044*/ 	.byte	0x04, 0x0a
        /*0046*/ 	.short	(.L_200 - .L_199)
	.align		4
.L_199:
        /*0048*/ 	.word	index@(.nv.constant0._ZN7cutlass13device_kernelIN5flash11enable_sm90INS1_16FlashAttnFwdSm90INS1_25CollectiveMainloopFwdSm90ILi2EN4cute5tupleIJNS5_1CILi1EEES8_S8_EEENS6_IJNS7_ILi64EEESA_SA_EEELi512ENS_10bfloat16_tEfNS_4arch4Sm90ELb0ELb1ELb1ELb0ELb1ELb0ELb0ELb0ELb0ELb1ELb1ELb0EEENS1_21CollectiveEpilogueFwdINS6_IJSA_NS7_ILi512EEESA_EEES9_SC_SE_Li256ELb0ELb1ELb1ELb0EEENS1_19SingleTileSchedulerILb0ELb1ELb1ELi64EEEEEEEEEvNT_6ParamsE)
        /*004c*/ 	.short	0x0380
        /*004e*/ 	.short	0x0a00


	//----- nvinfo : EIATTR_SW_WAR
	.align		4
.L_200:
        /*0050*/ 	.byte	0x04, 0x36
        /*0052*/ 	.short	(.L_202 - .L_201)
.L_201:
        /*0054*/ 	.word	0x00000008
.L_202:


//--------------------- .nv.info._ZN7cutlass13device_kernelIN5flash11enable_sm90INS1_16FlashAttnFwdSm90INS1_25CollectiveMainloopFwdSm90ILi2EN4cute5tupleIJNS5_1CILi1EEES8_S8_EEENS6_IJNS7_ILi64EEESA_SA_EEELi512ENS_10bfloat16_tEfNS_4arch4Sm90ELb0ELb1ELb1ELb0ELb1ELb0ELb1ELb0ELb0ELb1ELb1ELb0EEENS1_21CollectiveEpilogueFwdINS6_IJSA_NS7_ILi512EEESA_EEES9_SC_SE_Li256ELb0ELb1ELb1ELb0EEENS1_19SingleTileSchedulerILb0ELb1ELb1ELi64EEEEEEEEEvNT_6ParamsE --------------------------
	.section	.nv.info._ZN7cutlass13device_kernelIN5flash11enable_sm90INS1_16FlashAttnFwdSm90INS1_25CollectiveMainloopFwdSm90ILi2EN4cute5tupleIJNS5_1CILi1EEES8_S8_EEENS6_IJNS7_ILi64EEESA_SA_EEELi512ENS_10bfloat16_tEfNS_4arch4Sm90ELb0ELb1ELb1ELb0ELb1ELb0ELb1ELb0ELb0ELb1ELb1ELb0EEENS1_21CollectiveEpilogueFwdINS6_IJSA_NS7_ILi512EEESA_EEES9_SC_SE_Li256ELb0ELb1ELb1ELb0EEENS1_19SingleTileSchedulerILb0ELb1ELb1ELi64EEEEEEEEEvNT_6ParamsE,"",@"SHT_CUDA_INFO"
	.sectionflags	@""
	.align	4


	//----- nvinfo : EIATTR_CUDA_API_VERSION
	.align		4
        /*0000*/ 	.byte	0x04, 0x37
        /*0002*/ 	.short	(.L_204 - .L_203)
.L_203:
        /*0004*/ 	.word	0x00000082


	//----- nvinfo : EIATTR_KPARAM_INFO
	.align		4
.L_204:
        /*0008*/ 	.byte	0x04, 0x17
        /*000a*/ 	.short	(.L_206 - .L_205)
.L_205:
        /*000c*/ 	.word	0x00000000
        /*0010*/ 	.short	0x0000
        /*0012*/ 	.short	0x0000
        /*0014*/ 	.byte	0x00, 0xf0, 0x01, 0x2c


	//----- nvinfo : EIATTR_SPARSE_MMA_MASK
	.align		4
.L_206:
        /*0018*/ 	.byte	0x03, 0x50
        /*001a*/ 	.short	0x0000


	//----- nvinfo : EIATTR_MAXREG_COUNT
	.align		4
        /*001c*/ 	.byte	0x03, 0x1b
        /*001e*/ 	.short	0x00a8


	//----- nvinfo : EIATTR_MERCURY_ISA_VERSION
	.align		4
        /*0020*/ 	.byte	0x03, 0x5f
        /*0022*/ 	.short	0x0101


	//----- nvinfo : EIATTR_VRC_CTA_INIT_COUNT
	.align		4
        /*0024*/ 	.byte	0x02, 0x4a
	.zero		1
	.zero		1


	//----- nvinfo : EIATTR_EXIT_INSTR_OFFSETS
	.align		4
        /*0028*/ 	.byte	0x04, 0x1c
        /*002a*/ 	.short	(.L_208 - .L_207)


	//   ....[0]....
.L_207:
        /*002c*/ 	.word	0x00000010


	//----- nvinfo : EIATTR_MAX_THREADS
	.align		4
.L_208:
        /*0030*/ 	.byte	0x04, 0x05
        /*0032*/ 	.short	(.L_210 - .L_209)
.L_209:
        /*0034*/ 	.word	0x00000180
        /*0038*/ 	.word	0x00000001
        /*003c*/ 	.word	0x00000001


	//----- nvinfo : EIATTR_CBANK_PARAM_SIZE
	.align		4
.L_210:
        /*0040*/ 	.byte	0x03, 0x19
        /*0042*/ 	.short	0x0b00


	//----- nvinfo : EIATTR_PARAM_CBANK
	.align		4
        /*0044*/ 	.byte	0x04, 0x0a
        /*0046*/ 	.short	(.L_212 - .L_211)
	.align		4
.L_211:
        /*0048*/ 	.word	index@(.nv.constant0._ZN7cutlass13device_kernelIN5flash11enable_sm90INS1_16FlashAttnFwdSm90INS1_25CollectiveMainloopFwdSm90ILi2EN4cute5tupleIJNS5_1CILi1EEES8_S8_EEENS6_IJNS7_ILi64EEESA_SA_EEELi512ENS_10bfloat16_tEfNS_4arch4Sm90ELb0ELb1ELb1ELb0ELb1ELb0ELb1ELb0ELb0ELb1ELb1ELb0EEENS1_21CollectiveEpilogueFwdINS6_IJSA_NS7_ILi512EEESA_EEES9_SC_SE_Li256ELb0ELb1ELb1ELb0EEENS1_19SingleTileSchedulerILb0ELb1ELb1ELi64EEEEEEEEEvNT_6ParamsE)
        /*004c*/ 	.short	0x0380
        /*004e*/ 	.short	0x0b00


	//----- nvinfo : EIATTR_SW_WAR
	.align		4
.L_212:
        /*0050*/ 	.byte	0x04, 0x36
        /*0052*/ 	.short	(.L_214 - .L_213)
.L_213:
        /*0054*/ 	.word	0x00000008
.L_214:


//--------------------- .nv.info._ZN7cutlass13device_kernelIN5flash11enable_sm90INS1_16FlashAttnFwdSm90INS1_25CollectiveMainloopFwdSm90ILi2EN4cute5tupleIJNS5_1CILi1EEES8_S8_EEENS6_IJNS7_ILi64EEESA_SA_EEELi512ENS_10bfloat16_tEfNS_4arch4Sm90ELb0ELb1ELb1ELb1ELb1ELb0ELb0ELb0ELb0ELb1ELb1ELb0EEENS1_21CollectiveEpilogueFwdINS6_IJSA_NS7_ILi512EEESA_EEES9_SC_SE_Li256ELb1ELb1ELb1ELb0EEENS1_36VarlenDynamicPersistentTileSchedulerILi64ELi64ELi256ELi128ELb1ELb1ELb1ELb1ELb0ELb1EEEEEEEEEvNT_6ParamsE --------------------------
	.section	.nv.info._ZN7cutlass13device_kernelIN5flash11enable_sm90INS1_16FlashAttnFwdSm90INS1_25CollectiveMainloopFwdSm90ILi2EN4cute5tupleIJNS5_1CILi1EEES8_S8_EEENS6_IJNS7_ILi64EEESA_SA_EEELi512ENS_10bfloat16_tEfNS_4arch4Sm90ELb0ELb1ELb1ELb1ELb1ELb0ELb0ELb0ELb0ELb1ELb1ELb0EEENS1_21CollectiveEpilogueFwdINS6_IJSA_NS7_ILi512EEESA_EEES9_SC_SE_Li256ELb1ELb1ELb1ELb0EEENS1_36VarlenDynamicPersistentTileSchedulerILi64ELi64ELi256ELi128ELb1ELb1ELb1ELb1ELb0ELb1EEEEEEEEEvNT_6ParamsE,"",@"SHT_CUDA_INFO"
	.sectionflags	@""
	.align	4


	//----- nvinfo : EIATTR_CUDA_API_VERSION
	.align		4
        /*0000*/ 	.byte	0x04, 0x37
        /*0002*/ 	.short	(.L_216 - .L_215)
.L_215:
        /*0004*/ 	.word	0x00000082


	//----- nvinfo : EIATTR_KPARAM_INFO
	.align		4
.L_216:
        /*0008*/ 	.byte	0x04, 0x17
        /*000a*/ 	.short	(.L_218 - .L_217)
.L_217:
        /*000c*/ 	.word	0x00000000
        /*0010*/ 	.short	0x0000
        /*0012*/ 	.short	0x0000
        /*0014*/ 	.byte	0x00, 0xf0, 0x01, 0x2a


	//----- nvinfo : EIATTR_SPARSE_MMA_MASK
	.align		4
.L_218:
        /*0018*/ 	.byte	0x03, 0x50
        /*001a*/ 	.short	0x0000


	//----- nvinfo : EIATTR_MAXREG_COUNT
	.align		4
        /*001c*/ 	.byte	0x03, 0x1b
        /*001e*/ 	.short	0x00a8


	//----- nvinfo : EIATTR_MERCURY_ISA_VERSION
	.align		4
        /*0020*/ 	.byte	0x03, 0x5f
        /*0022*/ 	.short	0x0101


	//----- nvinfo : EIATTR_VRC_CTA_INIT_COUNT
	.align		4
        /*0024*/ 	.byte	0x02, 0x4a
	.zero		1
	.zero		1


	//----- nvinfo : EIATTR_EXIT_INSTR_OFFSETS
	.align		4
        /*0028*/ 	.byte	0x04, 0x1c
        /*002a*/ 	.short	(.L_220 - .L_219)


	//   ....[0]....
.L_219:
        /*002c*/ 	.word	0x00000010


	//----- nvinfo : EIATTR_MAX_THREADS
	.align		4
.L_220:
        /*0030*/ 	.byte	0x04, 0x05
        /*0032*/ 	.short	(.L_222 - .L_221)
.L_221:
        /*0034*/ 	.word	0x00000180
        /*0038*/ 	.word	0x00000001
        /*003c*/ 	.word	0x00000001


	//----- nvinfo : EIATTR_CBANK_PARAM_SIZE
	.align		4
.L_222:
        /*0040*/ 	.byte	0x03, 0x19
        /*0042*/ 	.short	0x0a80


	//----- nvinfo : EIATTR_PARAM_CBANK
	.align		4
        /*0044*/ 	.byte	0x04, 0x0a
        /*0046*/ 	.short	(.L_224 - .L_223)
	.align		4
.L_223:
        /*0048*/ 	.word	index@(.nv.constant0._ZN7cutlass13device_kernelIN5flash11enable_sm90INS1_16FlashAttnFwdSm90INS1_25CollectiveMainloopFwdSm90ILi2EN4cute5tupleIJNS5_1CILi1EEES8_S8_EEENS6_IJNS7_ILi64EEESA_SA_EEELi512ENS_10bfloat16_tEfNS_4arch4Sm90ELb0ELb1ELb1ELb1ELb1ELb0ELb0ELb0ELb0ELb1ELb1ELb0EEENS1_21CollectiveEpilogueFwdINS6_IJSA_NS7_ILi512EEESA_EEES9_SC_SE_Li256ELb1ELb1ELb1ELb0EEENS1_36VarlenDynamicPersistentTileSchedulerILi64ELi64ELi256ELi128ELb1ELb1ELb1ELb1ELb0ELb1EEEEEEEEEvNT_6ParamsE)
        /*004c*/ 	.short	0x0380
        /*004e*/ 	.short	0x0a80


	//----- nvinfo : EIATTR_SW_WAR
	.align		4
.L_224:
        /*0050*/ 	.byte	0x04, 0x36
        /*0052*/ 	.short	(.L_226 - .L_225)
.L_225:
        /*0054*/ 	.word	0x00000008
.L_226:


//--------------------- .nv.info._ZN7cutlass13device_kernelIN5flash11enable_sm90INS1_16FlashAttnFwdSm90INS1_25CollectiveMainloopFwdSm90ILi2EN4cute5tupleIJNS5_1CILi1EEES8_S8_EEENS6_IJNS7_ILi64EEESA_SA_EEELi512ENS_10bfloat16_tEfNS_4arch4Sm90ELb0ELb1ELb1ELb1ELb1ELb1ELb0ELb0ELb0ELb1ELb1ELb0EEENS1_21CollectiveEpilogueFwdINS6_IJSA_NS7_ILi512EEESA_EEES9_SC_SE_Li256ELb1ELb1ELb1ELb0EEENS1_36VarlenDynamicPersistentTileSchedulerILi64ELi64ELi256ELi128ELb1ELb1ELb1ELb1ELb0ELb1EEEEEEEEEvNT_6ParamsE --------------------------
	.section	.nv.info._ZN7cutlass13device_kernelIN5flash11enable_sm90INS1_16FlashAttnFwdSm90INS1_25CollectiveMainloopFwdSm90ILi2EN4cute5tupleIJNS5_1CILi1EEES8_S8_EEENS6_IJNS7_ILi64EEESA_SA_EEELi512ENS_10bfloat16_tEfNS_4arch4Sm90ELb0ELb1ELb1ELb1ELb1ELb1ELb0ELb0ELb0ELb1ELb1ELb0EEENS1_21CollectiveEpilogueFwdINS6_IJSA_NS7_ILi512EEESA_EEES9_SC_SE_Li256ELb1ELb1ELb1ELb0EEENS1_36VarlenDynamicPersistentTileSchedulerILi64ELi64ELi256ELi128ELb1ELb1ELb1ELb1ELb0ELb1EEEEEEEEEvNT_6ParamsE,"",@"SHT_CUDA_INFO"
	.sectionflags	@""
	.align	4


	//----- nvinfo : EIATTR_CUDA_API_VERSION
	.align		4
        /*0000*/ 	.byte	0x04, 0x37
        /*0002*/ 	.short	(.L_228 - .L_227)
.L_227:
        /*0004*/ 	.word	0x00000082


	//----- nvinfo : EIATTR_KPARAM_INFO
	.align		4
.L_228:
        /*0008*/ 	.byte	0x04, 0x17
        /*000a*/ 	.short	(.L_230 - .L_229)
.L_229:
        /*000c*/ 	.word	0x00000000
        /*0010*/ 	.short	0x0000
        /*0012*/ 	.short	0x0000
        /*0014*/ 	.byte	0x00, 0xf0, 0x01, 0x2a


	//----- nvinfo : EIATTR_SPARSE_MMA_MASK
	.align		4
.L_230:
        /*0018*/ 	.byte	0x03, 0x50
        /*001a*/ 	.short	0x0000


	//----- nvinfo : EIATTR_MAXREG_COUNT
	.align		4
        /*001c*/ 	.byte	0x03, 0x1b
        /*001e*/ 	.short	0x00a8


	//----- nvinfo : EIATTR_MERCURY_ISA_VERSION
	.align		4
        /*0020*/ 	.byte	0x03, 0x5f
        /*0022*/ 	.short	0x0101


	//----- nvinfo : EIATTR_VRC_CTA_INIT_COUNT
	.align		4
        /*0024*/ 	.byte	0x02, 0x4a
	.zero		1
	.zero		1


	//----- nvinfo : EIATTR_EXIT_INSTR_OFFSETS
	.align		4
        /*0028*/ 	.byte	0x04, 0x1c
        /*002a*/ 	.short	(.L_232 - .L_231)


	//   ....[0]....
.L_231:
        /*002c*/ 	.word	0x00000010


	//----- nvinfo : EIATTR_MAX_THREADS
	.align		4
.L_232:
        /*0030*/ 	.byte	0x04, 0x05
        /*0032*/ 	.short	(.L_234 - .L_233)
.L_233:
        /*0034*/ 	.word	0x00000180
        /*0038*/ 	.word	0x00000001
        /*003c*/ 	.word	0x00000001


	//----- nvinfo : EIATTR_CBANK_PARAM_SIZE
	.align		4
.L_234:
        /*0040*/ 	.byte	0x03, 0x19
        /*0042*/ 	.short	0x0a80


	//----- nvinfo : EIATTR_PARAM_CBANK
	.align		4
        /*0044*/ 	.byte	0x04, 0x0a
        /*0046*/ 	.short	(.L_236 - .L_235)
	.align		4
.L_235:
        /*0048*/ 	.word	index@(.nv.constant0._ZN7cutlass13device_kernelIN5flash11enable_sm90INS1_16FlashAttnFwdSm90INS1_25CollectiveMainloopFwdSm90ILi2EN4cute5tupleIJNS5_1CILi1EEES8_S8_EEENS6_IJNS7_ILi64EEESA_SA_EEELi512ENS_10bfloat16_tEfNS_4arch4Sm90ELb0ELb1ELb1ELb1ELb1ELb1ELb0ELb0ELb0ELb1ELb1ELb0EEENS1_21CollectiveEpilogueFwdINS6_IJSA_NS7_ILi512EEESA_EEES9_SC_SE_Li256ELb1ELb1ELb1ELb0EEENS1_36VarlenDynamicPersistentTileSchedulerILi64ELi64ELi256ELi128ELb1ELb1ELb1ELb1ELb0ELb1EEEEEEEEEvNT_6ParamsE)
        /*004c*/ 	.short	0x0380
        /*004e*/ 	.short	0x0a80


	//----- nvinfo : EIATTR_SW_WAR
	.align		4
.L_236:
        /*0050*/ 	.byte	0x04, 0x36
        /*0052*/ 	.short	(.L_238 - .L_237)
.L_237:
        /*0054*/ 	.word	0x00000008
.L_238:


//--------------------- .nv.info._ZN7cutlass13device_kernelIN5flash11enable_sm90INS1_16FlashAttnFwdSm90INS1_25CollectiveMainloopFwdSm90ILi2EN4cute5tupleIJNS5_1CILi1EEES8_S8_EEENS6_IJNS7_ILi64EEESA_SA_EEELi512ENS_10bfloat16_tEfNS_4arch4Sm90ELb0ELb1ELb1ELb1ELb1ELb0ELb1ELb0ELb0ELb1ELb1ELb0EEENS1_21CollectiveEpilogueFwdINS6_IJSA_NS7_ILi512EEESA_EEES9_SC_SE_Li256ELb1ELb1ELb1ELb0EEENS1_36VarlenDynamicPersistentTileSchedulerILi64ELi64ELi256ELi128ELb1ELb1ELb1ELb1ELb0ELb1EEEEEEEEEvNT_6ParamsE --------------------------
	.section	.nv.info._ZN7cutlass13device_kernelIN5flash11enable_sm90INS1_16FlashAttnFwdSm90INS1_25CollectiveMainloopFwdSm90ILi2EN4cute5tupleIJNS5_1CILi1EEES8_S8_EEENS6_IJNS7_ILi64EEESA_SA_EEELi512ENS_10bfloat16_tEfNS_4arch4Sm90ELb0ELb1ELb1ELb1ELb1ELb0ELb1ELb0ELb0ELb1ELb1ELb0EEENS1_21CollectiveEpilogueFwdINS6_IJSA_NS7_ILi512EEESA_EEES9_SC_SE_Li256ELb1ELb1ELb1ELb0EEENS1_36VarlenDynamicPersistentTileSchedulerILi64ELi64ELi256ELi128ELb1ELb1ELb1ELb1ELb0ELb1EEEEEEEEEvNT_6ParamsE,"",@"SHT_CUDA_INFO"
	.sectionflags	@""
	.align	4


	//----- nvinfo : EIATTR_CUDA_API_VERSION
	.align		4
        /*0000*/ 	.byte	0x04, 0x37
        /*0002*/ 	.short	(.L_240 - .L_239)
.L_239:
        /*0004*/ 	.word	0x00000082


	//----- nvinfo : EIATTR_KPARAM_INFO
	.align		4
.L_240:
        /*0008*/ 	.byte	0x04, 0x17
        /*000a*/ 	.short	(.L_242 - .L_241)
.L_241:
        /*000c*/ 	.word	0x00000000
        /*0010*/ 	.short	0x0000
        /*0012*/ 	.short	0x0000
        /*0014*/ 	.byte	0x00, 0xf0, 0x01, 0x2e


	//----- nvinfo : EIATTR_SPARSE_MMA_MASK
	.align		4
.L_242:
        /*0018*/ 	.byte	0x03, 0x50
        /*001a*/ 	.short	0x0000


	//----- nvinfo : EIATTR_MAXREG_COUNT
	.align		4
        /*001c*/ 	.byte	0x03, 0x1b
        /*001e*/ 	.short	0x00a8


	//----- nvinfo : EIATTR_MERCURY_ISA_VERSION
	.align		4
        /*0020*/ 	.byte	0x03, 0x5f
        /*0022*/ 	.short	0x0101


	//----- nvinfo : EIATTR_VRC_CTA_INIT_COUNT
	.align		4
        /*0024*/ 	.byte	0x02, 0x4a
	.zero		1
	.zero		1


	//----- nvinfo : EIATTR_EXIT_INSTR_OFFSETS
	.align		4
        /*0028*/ 	.byte	0x04, 0x1c
        /*002a*/ 	.short	(.L_244 - .L_243)


	//   ....[0]....
.L_243:
        /*002c*/ 	.word	0x00000010


	//----- nvinfo : EIATTR_MAX_THREADS
	.align		4
.L_244:
        /*0030*/ 	.byte	0x04, 0x05
        /*0032*/ 	.short	(.L_246 - .L_245)
.L_245:
        /*0034*/ 	.word	0x00000180
        /*0038*/ 	.word	0x00000001
        /*003c*/ 	.word	0x00000001


	//----- nvinfo : EIATTR_CBANK_PARAM_SIZE
	.align		4
.L_246:
        /*0040*/ 	.byte	0x03, 0x19
        /*0042*/ 	.short	0x0b80


	//----- nvinfo : EIATTR_PARAM_CBANK
	.align		4
        /*0044*/ 	.byte	0x04, 0x0a
        /*0046*/ 	.short	(.L_248 - .L_247)
	.align		4
.L_247:
        /*0048*/ 	.word	index@(.nv.constant0._ZN7cutlass13device_kernelIN5flash11enable_sm90INS1_16FlashAttnFwdSm90INS1_25CollectiveMainloopFwdSm90ILi2EN4cute5tupleIJNS5_1CILi1EEES8_S8_EEENS6_IJNS7_ILi64EEESA_SA_EEELi512ENS_10bfloat16_tEfNS_4arch4Sm90ELb0ELb1ELb1ELb1ELb1ELb0ELb1ELb0ELb0ELb1ELb1ELb0EEENS1_21CollectiveEpilogueFwdINS6_IJSA_NS7_ILi512EEESA_EEES9_SC_SE_Li256ELb1ELb1ELb1ELb0EEENS1_36VarlenDynamicPersistentTileSchedulerILi64ELi64ELi256ELi128ELb1ELb1ELb1ELb1ELb0ELb1EEEEEEEEEvNT_6ParamsE)
        /*004c*/ 	.short	0x0380
        /*004e*/ 	.short	0x0b80


	//----- nvinfo : EIATTR_SW_WAR
	.align		4
.L_248:
        /*0050*/ 	.byte	0x04, 0x36
        /*0052*/ 	.short	(.L_250 - .L_249)
.L_249:
        /*0054*/ 	.word	0x00000008
.L_250:


//--------------------- .nv.info._ZN7cutlass13device_kernelIN5flash11enable_sm90INS1_16FlashAttnFwdSm90INS1_25CollectiveMainloopFwdSm90ILi2EN4cute5tupleIJNS5_1CILi1EEES8_S8_EEENS6_IJNS7_ILi64EEESA_SA_EEELi512ENS_10bfloat16_tEfNS_4arch4Sm90ELb0ELb1ELb1ELb1ELb1ELb1ELb1ELb0ELb0ELb1ELb1ELb0EEENS1_21CollectiveEpilogueFwdINS6_IJSA_NS7_ILi512EEESA_EEES9_SC_SE_Li256ELb1ELb1ELb1ELb0EEENS1_36VarlenDynamicPersistentTileSchedulerILi64ELi64ELi256ELi128ELb1ELb1ELb1ELb1ELb0ELb1EEEEEEEEEvNT_6ParamsE --------------------------
	.section	.nv.info._ZN7cutlass13device_kernelIN5flash11enable_sm90INS1_16FlashAttnFwdSm90INS1_25CollectiveMainloopFwdSm90ILi2EN4cute5tupleIJNS5_1CILi1EEES8_S8_EEENS6_IJNS7_ILi64EEESA_SA_EEELi512ENS_10bfloat16_tEfNS_4arch4Sm90ELb0ELb1ELb1ELb1ELb1ELb1ELb1ELb0ELb0ELb1ELb1ELb0EEENS1_21CollectiveEpilogueFwdINS6_IJSA_NS7_ILi512EEESA_EEES9_SC_SE_Li256ELb1ELb1ELb1ELb0EEENS1_36VarlenDynamicPersistentTileSchedulerILi64ELi64ELi256ELi128ELb1ELb1ELb1ELb1ELb0ELb1EEEEEEEEEvNT_6ParamsE,"",@"SHT_CUDA_INFO"
	.sectionflags	@""
	.align	4


	//----- nvinfo : EIATTR_CUDA_API_VERSION
	.align		4
        /*0000*/ 	.byte	0x04, 0x37
        /*0002*/ 	.short	(.L_252 - .L_251)
.L_251:
        /*0004*/ 	.word	0x00000082


	//----- nvinfo : EIATTR_KPARAM_INFO
	.align		4
.L_252:
        /*0008*/ 	.byte	0x04, 0x17
        /*000a*/ 	.short	(.L_254 - .L_253)
.L_253:
        /*000c*/ 	.word	0x00000000
        /*0010*/ 	.short	0x0000
        /*0012*/ 	.short	0x0000
        /*0014*/ 	.byte	0x00, 0xf0, 0x01, 0x2e


	//----- nvinfo : EIATTR_SPARSE_MMA_MASK
	.align		4
.L_254:
        /*0018*/ 	.byte	0x03, 0x50
        /*001a*/ 	.short	0x0000


	//----- nvinfo : EIATTR_MAXREG_COUNT
	.align		4
        /*001c*/ 	.byte	0x03, 0x1b
        /*001e*/ 	.short	0x00a8


	//----- nvinfo : EIATTR_MERCURY_ISA_VERSION
	.align		4
        /*0020*/ 	.byte	0x03, 0x5f
        /*0022*/ 	.short	0x0101


	//----- nvinfo : EIATTR_VRC_CTA_INIT_COUNT
	.align		4
        /*0024*/ 	.byte	0x02, 0x4a
	.zero		1
	.zero		1


	//----- nvinfo : EIATTR_EXIT_INSTR_OFFSETS
	.align		4
        /*0028*/ 	.byte	0x04, 0x1c
        /*002a*/ 	.short	(.L_256 - .L_255)


	//   ....[0]....
.L_255:
        /*002c*/ 	.word	0x00000010


	//----- nvinfo : EIATTR_MAX_THREADS
	.align		4
.L_256:
        /*0030*/ 	.byte	0x04, 0x05
        /*0032*/ 	.short	(.L_258 - .L_257)
.L_257:
        /*0034*/ 	.word	0x00000180
        /*0038*/ 	.word	0x00000001
        /*003c*/ 	.word	0x00000001


	//----- nvinfo : EIATTR_CBANK_PARAM_SIZE
	.align		4
.L_258:
        /*0040*/ 	.byte	0x03, 0x19
        /*0042*/ 	.short	0x0b80


	//----- nvinfo : EIATTR_PARAM_CBANK
	.align		4
        /*0044*/ 	.byte	0x04, 0x0a
        /*0046*/ 	.short	(.L_260 - .L_259)
	.align		4
.L_259:
        /*0048*/ 	.word	index@(.nv.constant0._ZN7cutlass13device_kernelIN5flash11enable_sm90INS1_16FlashAttnFwdSm90INS1_25CollectiveMainloopFwdSm90ILi2EN4cute5tupleIJNS5_1CILi1EEES8_S8_EEENS6_IJNS7_ILi64EEESA_SA_EEELi512ENS_10bfloat16_tEfNS_4arch4Sm90ELb0ELb1ELb1ELb1ELb1ELb1ELb1ELb0ELb0ELb1ELb1ELb0EEENS1_21CollectiveEpilogueFwdINS6_IJSA_NS7_ILi512EEESA_EEES9_SC_SE_Li256ELb1ELb1ELb1ELb0EEENS1_36VarlenDynamicPersistentTileSchedulerILi64ELi64ELi256ELi128ELb1ELb1ELb1ELb1ELb0ELb1EEEEEEEEEvNT_6ParamsE)
        /*004c*/ 	.short	0x0380
        /*004e*/ 	.short	0x0b80


	//----- nvinfo : EIATTR_SW_WAR
	.align		4
.L_260:
        /*0050*/ 	.byte	0x04, 0x36
        /*0052*/ 	.short	(.L_262 - .L_261)
.L_261:
        /*0054*/ 	.word	0x00000008
.L_262:


//--------------------- .nv.info._ZN7cutlass13device_kernelIN5flash11enable_sm90INS1_16FlashAttnFwdSm90INS1_25CollectiveMainloopFwdSm90ILi2EN4cute5tupleIJNS5_1CILi1EEES8_S8_EEENS6_IJNS7_ILi64EEESA_SA_EEELi512ENS_10bfloat16_tEfNS_4arch4Sm90ELb1ELb0ELb1ELb0ELb1ELb0ELb0ELb0ELb0ELb1ELb1ELb0EEENS1_21CollectiveEpilogueFwdINS6_IJSA_NS7_ILi512EEESA_EEES9_SC_SE_Li256ELb0ELb1ELb1ELb0EEENS1_19SingleTileSchedulerILb0ELb1ELb1ELi64EEEEEEEEEvNT_6ParamsE --------------------------
	.section	.nv.info._ZN7cutlass13device_kernelIN5flash11enable_sm90INS1_16FlashAttnFwdSm90INS1_25CollectiveMainloopFwdSm90ILi2EN4cute5tupleIJNS5_1CILi1EEES8_S8_EEENS6_IJNS7_ILi64EEESA_SA_EEELi512ENS_10bfloat16_tEfNS_4arch4Sm90ELb1ELb0ELb1ELb0ELb1ELb0ELb0ELb0ELb0ELb1ELb1ELb0EEENS1_21CollectiveEpilogueFwdINS6_IJSA_NS7_ILi512EEESA_EEES9_SC_SE_Li256ELb0ELb1ELb1ELb0EEENS1_19SingleTileSchedulerILb0ELb1ELb1ELi64EEEEEEEEEvNT_6ParamsE,"",@"SHT_CUDA_INFO"
	.sectionflags	@""
	.align	4


	//----- nvinfo : EIATTR_CUDA_API_VERSION
	.align		4
        /*0000*/ 	.byte	0x04, 0x37
        /*0002*/ 	.short	(.L_264 - .L_263)
.L_263:
        /*0004*/ 	.word	0x00000082


	//----- nvinfo : EIATTR_KPARAM_INFO
	.align		4
.L_264:
        /*0008*/ 	.byte	0x04, 0x17
        /*000a*/ 	.short	(.L_266 - .L_265)
.L_265:
        /*000c*/ 	.word	0x00000000
        /*0010*/ 	.short	0x0000
        /*0012*/ 	.short	0x0000
        /*0014*/ 	.byte	0x00, 0xf0, 0x01, 0x28


	//----- nvinfo : EIATTR_SPARSE_MMA_MASK
	.align		4
.L_266:
        /*0018*/ 	.byte	0x03, 0x50
        /*001a*/ 	.short	0x0000


	//----- nvinfo : EIATTR_MAXREG_COUNT
	.align		4
        /*001c*/ 	.byte	0x03, 0x1b
        /*001e*/ 	.short	0x00a8


	//----- nvinfo : EIATTR_MERCURY_ISA_VERSION
	.align		4
        /*0020*/ 	.byte	0x03, 0x5f
        /*0022*/ 	.short	0x0101


	//----- nvinfo : EIATTR_VRC_CTA_INIT_COUNT
	.align		4
        /*0024*/ 	.byte	0x02, 0x4a
	.zero		1
	.zero		1


	//----- nvinfo : EIATTR_EXIT_INSTR_OFFSETS
	.align		4
        /*0028*/ 	.byte	0x04, 0x1c
        /*002a*/ 	.short	(.L_268 - .L_267)


	//   ....[0]....
.L_267:
        /*002c*/ 	.word	0x00000010


	//----- nvinfo : EIATTR_MAX_THREADS
	.align		4
.L_268:
        /*0030*/ 	.byte	0x04, 0x05
        /*0032*/ 	.short	(.L_270 - .L_269)
.L_269:
        /*0034*/ 	.word	0x00000180
        /*0038*/ 	.word	0x00000001
        /*003c*/ 	.word	0x00000001


	//----- nvinfo : EIATTR_CBANK_PARAM_SIZE
	.align		4
.L_270:
        /*0040*/ 	.byte	0x03, 0x19
        /*0042*/ 	.short	0x0a00


	//----- nvinfo : EIATTR_PARAM_CBANK
	.align		4
        /*0044*/ 	.byte	0x04, 0x0a
        /*0046*/ 	.short	(.L_272 - .L_271)
	.align		4
.L_271:
        /*0048*/ 	.word	index@(.nv.constant0._ZN7cutlass13device_kernelIN5flash11enable_sm90INS1_16FlashAttnFwdSm90INS1_25CollectiveMainloopFwdSm90ILi2EN4cute5tupleIJNS5_1CILi1EEES8_S8_EEENS6_IJNS7_ILi64EEESA_SA_EEELi512ENS_10bfloat16_tEfNS_4arch4Sm90ELb1ELb0ELb1ELb0ELb1ELb0ELb0ELb0ELb0ELb1ELb1ELb0EEENS1_21CollectiveEpilogueFwdINS6_IJSA_NS7_ILi512EEESA_EEES9_SC_SE_Li256ELb0ELb1ELb1ELb0EEENS1_19SingleTileSchedulerILb0ELb1ELb1ELi64EEEEEEEEEvNT_6ParamsE)
        /*004c*/ 	.short	0x0380
        /*004e*/ 	.short	0x0a00


	//----- nvinfo : EIATTR_SW_WAR
	.align		4
.L_272:
        /*0050*/ 	.byte	0x04, 0x36
        /*0052*/ 	.short	(.L_274 - .L_273)
.L_273:
        /*0054*/ 	.word	0x00000008
.L_274:


//--------------------- .nv.info._ZN7cutlass13device_kernelIN5flash11enable_sm90INS1_16FlashAttnFwdSm90INS1_25CollectiveMainloopFwdSm90ILi2EN4cute5tupleIJNS5_1CILi1EEES8_S8_EEENS6_IJNS7_ILi64EEESA_SA_EEELi512ENS_10bfloat16_tEfNS_4arch4Sm90ELb1ELb0ELb1ELb0ELb1ELb0ELb1ELb0ELb0ELb1ELb1ELb0EEENS1_21CollectiveEpilogueFwdINS6_IJSA_NS7_ILi512EEESA_EEES9_SC_SE_Li256ELb0ELb1ELb1ELb0EEENS1_19SingleTileSchedulerILb0ELb1ELb1ELi64EEEEEEEEEvNT_6ParamsE --------------------------
	.section	.nv.info._ZN7cutlass13device_kernelIN5flash11enable_sm90INS1_16FlashAttnFwdSm90INS1_25CollectiveMainloopFwdSm90ILi2EN4cute5tupleIJNS5_1CILi1EEES8_S8_EEENS6_IJNS7_ILi64EEESA_SA_EEELi512ENS_10bfloat16_tEfNS_4arch4Sm90ELb1ELb0ELb1ELb0ELb1ELb0ELb1ELb0ELb0ELb1ELb1ELb0EEENS1_21CollectiveEpilogueFwdINS6_IJSA_NS7_ILi512EEESA_EEES9_SC_SE_Li256ELb0ELb1ELb1ELb0EEENS1_19SingleTileSchedulerILb0ELb1ELb1ELi64EEEEEEEEEvNT_6ParamsE,"",@"SHT_CUDA_INFO"
	.sectionflags	@""
	.align	4


	//----- nvinfo : EIATTR_CUDA_API_VERSION
	.align		4
        /*0000*/ 	.byte	0x04, 0x37
        /*0002*/ 	.short	(.L_276 - .L_275)
.L_275:
        /*0004*/ 	.word	0x00000082


	//----- nvinfo : EIATTR_KPARAM_INFO
	.align		4
.L_276:
        /*0008*/ 	.byte	0x04, 0x17
        /*000a*/ 	.short	(.L_278 - .L_277)
.L_277:
        /*000c*/ 	.word	0x00000000
        /*0010*/ 	.short	0x0000
        /*0012*/ 	.short	0x0000
        /*0014*/ 	.byte	0x00, 0xf0, 0x01, 0x2c


	//----- nvinfo : EIATTR_SPARSE_MMA_MASK
	.align		4
.L_278:
        /*0018*/ 	.byte	0x03, 0x50
        /*001a*/ 	.short	0x0000


	//----- nvinfo : EIATTR_MAXREG_COUNT
	.align		4
        /*001c*/ 	.byte	0x03, 0x1b
        /*001e*/ 	.short	0x00a8


	//----- nvinfo : EIATTR_MERCURY_ISA_VERSION
	.align		4
        /*0020*/ 	.byte	0x03, 0x5f
        /*0022*/ 	.short	0x0101


	//----- nvinfo : EIATTR_VRC_CTA_INIT_COUNT
	.align		4
        /*0024*/ 	.byte	0x02, 0x4a
	.zero		1
	.zero		1


	//----- nvinfo : EIATTR_EXIT_INSTR_OFFSETS
	.align		4
        /*0028*/ 	.byte	0x04, 0x1c
        /*002a*/ 	.short	(.L_280 - .L_279)


	//   ....[0]....
.L_279:
        /*002c*/ 	.word	0x00000010


	//----- nvinfo : EIATTR_MAX_THREADS
	.align		4
.L_280:
        /*0030*/ 	.byte	0x04, 0x05
        /*0032*/ 	.short	(.L_282 - .L_281)
.L_281:
        /*0034*/ 	.word	0x00000180
        /*0038*/ 	.word	0x00000001
        /*003c*/ 	.word	0x00000001


	//----- nvinfo : EIATTR_CBANK_PARAM_SIZE
	.align		4
.L_282:
        /*0040*/ 	.byte	0x03, 0x19
        /*0042*/ 	.short	0x0b00


	//----- nvinfo : EIATTR_PARAM_CBANK
	.align		4
        /*0044*/ 	.byte	0x04, 0x0a
        /*0046*/ 	.short	(.L_284 - .L_283)
	.align		4
.L_283:
        /*0048*/ 	.word	index@(.nv.constant0._ZN7cutlass13device_kernelIN5flash11enable_sm90INS1_16FlashAttnFwdSm90INS1_25CollectiveMainloopFwdSm90ILi2EN4cute5tupleIJNS5_1CILi1EEES8_S8_EEENS6_IJNS7_ILi64EEESA_SA_EEELi512ENS_10bfloat16_tEfNS_4arch4Sm90ELb1ELb0ELb1ELb0ELb1ELb0ELb1ELb0ELb0ELb1ELb1ELb0EEENS1_21CollectiveEpilogueFwdINS6_IJSA_NS7_ILi512EEESA_EEES9_SC_SE_Li256ELb0ELb1ELb1ELb0EEENS1_19SingleTileSchedulerILb0ELb1ELb1ELi64EEEEEEEEEvNT_6ParamsE)
        /*004c*/ 	.short	0x0380
        /*004e*/ 	.short	0x0b00


	//----- nvinfo : EIATTR_SW_WAR
	.align		4
.L_284:
        /*0050*/ 	.byte	0x04, 0x36
        /*0052*/ 	.short	(.L_286 - .L_285)
.L_285:
        /*0054*/ 	.word	0x00000008
.L_286:


//--------------------- .nv.info._ZN7cutlass13device_kernelIN5flash11enable_sm90INS1_16FlashAttnFwdSm90INS1_25CollectiveMainloopFwdSm90ILi2EN4cute5tupleIJNS5_1CILi1EEES8_S8_EEENS6_IJNS7_ILi64EEESA_SA_EEELi512ENS_10bfloat16_tEfNS_4arch4Sm90ELb1ELb0ELb1ELb1ELb1ELb0ELb0ELb0ELb0ELb1ELb1ELb0EEENS1_21CollectiveEpilogueFwdINS6_IJSA_NS7_ILi512EEESA_EEES9_SC_SE_Li256ELb1ELb1ELb1ELb0EEENS1_36VarlenDynamicPersistentTileSchedulerILi64ELi64ELi256ELi128ELb1ELb1ELb1ELb1ELb1ELb1EEEEEEEEEvNT_6ParamsE --------------------------
	.section	.nv.info._ZN7cutlass13device_kernelIN5flash11enable_sm90INS1_16FlashAttnFwdSm90INS1_25CollectiveMainloopFwdSm90ILi2EN4cute5tupleIJNS5_1CILi1EEES8_S8_EEENS6_IJNS7_ILi64EEESA_SA_EEELi512ENS_10bfloat16_tEfNS_4arch4Sm90ELb1ELb0ELb1ELb1ELb1ELb0ELb0ELb0ELb0ELb1ELb1ELb0EEENS1_21CollectiveEpilogueFwdINS6_IJSA_NS7_ILi512EEESA_EEES9_SC_SE_Li256ELb1ELb1ELb1ELb0EEENS1_36VarlenDynamicPersistentTileSchedulerILi64ELi64ELi256ELi128ELb1ELb1ELb1ELb1ELb1ELb1EEEEEEEEEvNT_6ParamsE,"",@"SHT_CUDA_INFO"
	.sectionflags	@""
	.align	4


	//----- nvinfo : EIATTR_CUDA_API_VERSION
	.align		4
        /*0000*/ 	.byte	0x04, 0x37
        /*0002*/ 	.short	(.L_288 - .L_287)
.L_287:
        /*0004*/ 	.word	0x00000082


	//----- nvinfo : EIATTR_KPARAM_INFO
	.align		4
.L_288:
        /*0008*/ 	.byte	0x04, 0x17
        /*000a*/ 	.short	(.L_290 - .L_289)
.L_289:
        /*000c*/ 	.word	0x00000000
        /*0010*/ 	.short	0x0000
        /*0012*/ 	.short	0x0000
        /*0014*/ 	.byte	0x00, 0xf0, 0x01, 0x2a


	//----- nvinfo : EIATTR_SPARSE_MMA_MASK
	.align		4
.L_290:
        /*0018*/ 	.byte	0x03, 0x50
        /*001a*/ 	.short	0x0000


	//----- nvinfo : EIATTR_MAXREG_COUNT
	.align		4
        /*001c*/ 	.byte	0x03, 0x1b
        /*001e*/ 	.short	0x00a8


	//----- nvinfo : EIATTR_MERCURY_ISA_VERSION
	.align		4
        /*0020*/ 	.byte	0x03, 0x5f
        /*0022*/ 	.short	0x0101


	//----- nvinfo : EIATTR_VRC_CTA_INIT_COUNT
	.align		4
        /*0024*/ 	.byte	0x02, 0x4a
	.zero		1
	.zero		1


	//----- nvinfo : EIATTR_EXIT_INSTR_OFFSETS
	.align		4
        /*0028*/ 	.byte	0x04, 0x1c
        /*002a*/ 	.short	(.L_292 - .L_291)


	//   ....[0]....
.L_291:
        /*002c*/ 	.word	0x00000010


	//----- nvinfo : EIATTR_MAX_THREADS
	.align		4
.L_292:
        /*0030*/ 	.byte	0x04, 0x05
        /*0032*/ 	.short	(.L_294 - .L_293)
.L_293:
        /*0034*/ 	.word	0x00000180
        /*0038*/ 	.word	0x00000001
        /*003c*/ 	.word	0x00000001


	//----- nvinfo : EIATTR_CBANK_PARAM_SIZE
	.align		4
.L_294:
        /*0040*/ 	.byte	0x03, 0x19
        /*0042*/ 	.short	0x0a80


	//----- nvinfo : EIATTR_PARAM_CBANK
	.align		4
        /*0044*/ 	.byte	0x04, 0x0a
        /*0046*/ 	.short	(.L_296 - .L_295)
	.align		4
.L_295:
        /*0048*/ 	.word	index@(.nv.constant0._ZN7cutlass13device_kernelIN5flash11enable_sm90INS1_16FlashAttnFwdSm90INS1_25CollectiveMainloopFwdSm90ILi2EN4cute5tupleIJNS5_1CILi1EEES8_S8_EEENS6_IJNS7_ILi64EEESA_SA_EEELi512ENS_10bfloat16_tEfNS_4arch4Sm90ELb1ELb0ELb1ELb1ELb1ELb0ELb0ELb0ELb0ELb1ELb1ELb0EEENS1_21CollectiveEpilogueFwdINS6_IJSA_NS7_ILi512EEESA_EEES9_SC_SE_Li256ELb1ELb1ELb1ELb0EEENS1_36VarlenDynamicPersistentTileSchedulerILi64ELi64ELi256ELi128ELb1ELb1ELb1ELb1ELb1ELb1EEEEEEEEEvNT_6ParamsE)
        /*004c*/ 	.short	0x0380
        /*004e*/ 	.short	0x0a80


	//----- nvinfo : EIATTR_SW_WAR
	.align		4
.L_296:
        /*0050*/ 	.byte	0x04, 0x36
        /*0052*/ 	.short	(.L_298 - .L_297)
.L_297:
        /*0054*/ 	.word	0x00000008
.L_298:


//--------------------- .nv.info._ZN7cutlass13device_kernelIN5flash11enable_sm90INS1_16FlashAttnFwdSm90INS1_25CollectiveMainloopFwdSm90ILi2EN4cute5tupleIJNS5_1CILi1EEES8_S8_EEENS6_IJNS7_ILi64EEESA_SA_EEELi512ENS_10bfloat16_tEfNS_4arch4Sm90ELb1ELb0ELb1ELb1ELb1ELb1ELb0ELb0ELb0ELb1ELb1ELb0EEENS1_21CollectiveEpilogueFwdINS6_IJSA_NS7_ILi512EEESA_EEES9_SC_SE_Li256ELb1ELb1ELb1ELb0EEENS1_36VarlenDynamicPersistentTileSchedulerILi64ELi64ELi256ELi128ELb1ELb1ELb1ELb1ELb1ELb1EEEEEEEEEvNT_6ParamsE --------------------------
	.section	.nv.info._ZN7cutlass13device_kernelIN5flash11enable_sm90INS1_16FlashAttnFwdSm90INS1_25CollectiveMainloopFwdSm90ILi2EN4cute5tupleIJNS5_1CILi1EEES8_S8_EEENS6_IJNS7_ILi64EEESA_SA_EEELi512ENS_10bfloat16_tEfNS_4arch4Sm90ELb1ELb0ELb1ELb1ELb1ELb1ELb0ELb0ELb0ELb1ELb1ELb0EEENS1_21CollectiveEpilogueFwdINS6_IJSA_NS7_ILi512EEESA_EEES9_SC_SE_Li256ELb1ELb1ELb1ELb0EEENS1_36VarlenDynamicPersistentTileSchedulerILi64ELi64ELi256ELi128ELb1ELb1ELb1ELb1ELb1ELb1EEEEEEEEEvNT_6ParamsE,"",@"SHT_CUDA_INFO"
	.sectionflags	@""
	.align	4


	//----- nvinfo : EIATTR_CUDA_API_VERSION
	.align		4
        /*0000*/ 	.byte	0x04, 0x37
        /*0002*/ 	.short	(.L_300 - .L_299)
.L_299:
        /*0004*/ 	.word	0x00000082


	//----- nvinfo : EIATTR_KPARAM_INFO
	.align		4
.L_300:
        /*0008*/ 	.byte	0x04, 0x17
        /*000a*/ 	.short	(.L_302 - .L_301)
.L_301:
        /*000c*/ 	.word	0x00000000
        /*0010*/ 	.short	0x0000
        /*0012*/ 	.short	0x0000
        /*0014*/ 	.byte	0x00, 0xf0, 0x01, 0x2a


	//----- nvinfo : EIATTR_SPARSE_MMA_MASK
	.align		4
.L_302:
        /*0018*/ 	.byte	0x03, 0x50
        /*001a*/ 	.short	0x0000


	//----- nvinfo : EIATTR_MAXREG_COUNT
	.align		4
        /*001c*/ 	.byte	0x03, 0x1b
        /*001e*/ 	.short	0x00a8


	//----- nvinfo : EIATTR_MERCURY_ISA_VERSION
	.align		4
        /*0020*/ 	.byte	0x03, 0x5f
        /*0022*/ 	.short	0x0101


	//----- nvinfo : EIATTR_VRC_CTA_INIT_COUNT
	.align		4
        /*0024*/ 	.byte	0x02, 0x4a
	.zero		1
	.zero		1


	//----- nvinfo : EIATTR_EXIT_INSTR_OFFSETS
	.align		4
        /*0028*/ 	.byte	0x04, 0x1c
        /*002a*/ 	.short	(.L_304 - .L_303)


	//   ....[0]....
.L_303:
        /*002c*/ 	.word	0x00000010


	//----- nvinfo : EIATTR_MAX_THREADS
	.align		4
.L_304:
        /*0030*/ 	.byte	0x04, 0x05
        /*0032*/ 	.short	(.L_306 - .L_305)
.L_305:
        /*0034*/ 	.word	0x00000180
        /*0038*/ 	.word	0x00000001
        /*003c*/ 	.word	0x00000001


	//----- nvinfo : EIATTR_CBANK_PARAM_SIZE
	.align		4
.L_306:
        /*0040*/ 	.byte	0x03, 0x19
        /*0042*/ 	.short	0x0a80


	//----- nvinfo : EIATTR_PARAM_CBANK
	.align		4
        /*0044*/ 	.byte	0x04, 0x0a
        /*0046*/ 	.short	(.L_308 - .L_307)
	.align		4
.L_307:
        /*0048*/ 	.word	index@(.nv.constant0._ZN7cutlass13device_kernelIN5flash11enable_sm90INS1_16FlashAttnFwdSm90INS1_25CollectiveMainloopFwdSm90ILi2EN4cute5tupleIJNS5_1CILi1EEES8_S8_EEENS6_IJNS7_ILi64EEESA_SA_EEELi512ENS_10bfloat16_tEfNS_4arch4Sm90ELb1ELb0ELb1ELb1ELb1ELb1ELb0ELb0ELb0ELb1ELb1ELb0EEENS1_21CollectiveEpilogueFwdINS6_IJSA_NS7_ILi512EEESA_EEES9_SC_SE_Li256ELb1ELb1ELb1ELb0EEENS1_36VarlenDynamicPersistentTileSchedulerILi64ELi64ELi256ELi128ELb1ELb1ELb1ELb1ELb1ELb1EEEEEEEEEvNT_6ParamsE)
        /*004c*/ 	.short	0x0380
        /*004e*/ 	.short	0x0a80


	//----- nvinfo : EIATTR_SW_WAR
	.align		4
.L_308:
        /*0050*/ 	.byte	0x04, 0x36
        /*0052*/ 	.short	(.L_310 - .L_309)
.L_309:
        /*0054*/ 	.word	0x00000008
.L_310:


//--------------------- .nv.info._ZN7cutlass13device_kernelIN5flash11enable_sm90INS1_16FlashAttnFwdSm90INS1_25CollectiveMainloopFwdSm90ILi2EN4cute5tupleIJNS5_1CILi1EEES8_S8_EEENS6_IJNS7_ILi64EEESA_SA_EEELi512ENS_10bfloat16_tEfNS_4arch4Sm90ELb1ELb0ELb1ELb1ELb1ELb0ELb1ELb0ELb0ELb1ELb1ELb0EEENS1_21CollectiveEpilogueFwdINS6_IJSA_NS7_ILi512EEESA_EEES9_SC_SE_Li256ELb1ELb1ELb1ELb0EEENS1_36VarlenDynamicPersistentTileSchedulerILi64ELi64ELi256ELi128ELb1ELb1ELb1ELb1ELb1ELb1EEEEEEEEEvNT_6ParamsE --------------------------
	.section	.nv.info._ZN7cutlass13device_kernelIN5flash11enable_sm90INS1_16FlashAttnFwdSm90INS1_25CollectiveMainloopFwdSm90ILi2EN4cute5tupleIJNS5_1CILi1EEES8_S8_EEENS6_IJNS7_ILi64EEESA_SA_EEELi512ENS_10bfloat16_tEfNS_4arch4Sm90ELb1ELb0ELb1ELb1ELb1ELb0ELb1ELb0ELb0ELb1ELb1ELb0EEENS1_21CollectiveEpilogueFwdINS6_IJSA_NS7_ILi512EEESA_EEES9_SC_SE_Li256ELb1ELb1ELb1ELb0EEENS1_36VarlenDynamicPersistentTileSchedulerILi64ELi64ELi256ELi128ELb1ELb1ELb1ELb1ELb1ELb1EEEEEEEEEvNT_6ParamsE,"",@"SHT_CUDA_INFO"
	.sectionflags	@""
	.align	4


	//----- nvinfo : EIATTR_CUDA_API_VERSION
	.align		4
        /*0000*/ 	.byte	0x04, 0x37
        /*0002*/ 	.short	(.L_312 - .L_311)
.L_311:
        /*0004*/ 	.word	0x00000082


	//----- nvinfo : EIATTR_KPARAM_INFO
	.align		4
.L_312:
        /*0008*/ 	.byte	0x04, 0x17
        /*000a*/ 	.short	(.L_314 - .L_313)
.L_313:
        /*000c*/ 	.word	0x00000000
        /*0010*/ 	.short	0x0000
        /*0012*/ 	.short	0x0000
        /*0014*/ 	.byte	0x00, 0xf0, 0x01, 0x2e


	//----- nvinfo : EIATTR_SPARSE_MMA_MASK
	.align		4
.L_314:
        /*0018*/ 	.byte	0x03, 0x50
        /*001a*/ 	.short	0x0000


	//----- nvinfo : EIATTR_MAXREG_COUNT
	.align		4
        /*001c*/ 	.byte	0x03, 0x1b
        /*001e*/ 	.short	0x00a8


	//----- nvinfo : EIATTR_MERCURY_ISA_VERSION
	.align		4
        /*0020*/ 	.byte	0x03, 0x5f
        /*0022*/ 	.short	0x0101


	//----- nvinfo : EIATTR_VRC_CTA_INIT_COUNT
	.align		4
        /*0024*/ 	.byte	0x02, 0x4a
	.zero		1
	.zero		1


	//----- nvinfo : EIATTR_EXIT_INSTR_OFFSETS
	.align		4
        /*0028*/ 	.byte	0x04, 0x1c
        /*002a*/ 	.short	(.L_316 - .L_315)


	//   ....[0]....
.L_315:
        /*002c*/ 	.word	0x00000010


	//----- nvinfo : EIATTR_MAX_THREADS
	.align		4
.L_316:
        /*0030*/ 	.byte	0x04, 0x05
        /*0032*/ 	.short	(.L_318 - .L_317)
.L_317:
        /*0034*/ 	.word	0x00000180
        /*0038*/ 	.word	0x00000001
        /*003c*/ 	.word	0x00000001


	//----- nvinfo : EIATTR_CBANK_PARAM_SIZE
	.align		4
.L_318:
        /*0040*/ 	.byte	0x03, 0x19
        /*0042*/ 	.short	0x0b80


	//----- nvinfo : EIATTR_PARAM_CBANK
	.align		4
        /*0044*/ 	.byte	0x04, 0x0a
        /*0046*/ 	.short	(.L_320 - .L_319)
	.align		4
.L_319:
        /*0048*/ 	.word	index@(.nv.constant0._ZN7cutlass13device_kernelIN5flash11enable_sm90INS1_16FlashAttnFwdSm90INS1_25CollectiveMainloopFwdSm90ILi2EN4cute5tupleIJNS5_1CILi1EEES8_S8_EEENS6_IJNS7_ILi64EEESA_SA_EEELi512ENS_10bfloat16_tEfNS_4arch4Sm90ELb1ELb0ELb1ELb1ELb1ELb0ELb1ELb0ELb0ELb1ELb1ELb0EEENS1_21CollectiveEpilogueFwdINS6_IJSA_NS7_ILi512EEESA_EEES9_SC_SE_Li256ELb1ELb1ELb1ELb0EEENS1_36VarlenDynamicPersistentTileSchedulerILi64ELi64ELi256ELi128ELb1ELb1ELb1ELb1ELb1ELb1EEEEEEEEEvNT_6ParamsE)
        /*004c*/ 	.short	0x0380
        /*004e*/ 	.short	0x0b80


	//----- nvinfo : EIATTR_SW_WAR
	.align		4
.L_320:
        /*0050*/ 	.byte	0x04, 0x36
        /*0052*/ 	.short	(.L_322 - .L_321)
.L_321:
        /*0054*/ 	.word	0x00000008
.L_322:


//--------------------- .nv.info._ZN7cutlass13device_kernelIN5flash11enable_sm90INS1_16FlashAttnFwdSm90INS1_25CollectiveMainloopFwdSm90ILi2EN4cute5tupleIJNS5_1CILi1EEES8_S8_EEENS6_IJNS7_ILi64EEESA_SA_EEELi512ENS_10bfloat16_tEfNS_4arch4Sm90ELb1ELb0ELb1ELb1ELb1ELb1ELb1ELb0ELb0ELb1ELb1ELb0EEENS1_21CollectiveEpilogueFwdINS6_IJSA_NS7_ILi512EEESA_EEES9_SC_SE_Li256ELb1ELb1ELb1ELb0EEENS1_36VarlenDynamicPersistentTileSchedulerILi64ELi64ELi256ELi128ELb1ELb1ELb1ELb1ELb1ELb1EEEEEEEEEvNT_6ParamsE --------------------------
	.section	.nv.info._ZN7cutlass13device_kernelIN5flash11enable_sm90INS1_16FlashAttnFwdSm90INS1_25CollectiveMainloopFwdSm90ILi2EN4cute5tupleIJNS5_1CILi1EEES8_S8_EEENS6_IJNS7_ILi64EEESA_SA_EEELi512ENS_10bfloat16_tEfNS_4arch4Sm90ELb1ELb0ELb1ELb1ELb1ELb1ELb1ELb0ELb0ELb1ELb1ELb0EEENS1_21CollectiveEpilogueFwdINS6_IJSA_NS7_ILi512EEESA_EEES9_SC_SE_Li256ELb1ELb1ELb1ELb0EEENS1_36VarlenDynamicPersistentTileSchedulerILi64ELi64ELi256ELi128ELb1ELb1ELb1ELb1ELb1ELb1EEEEEEEEEvNT_6ParamsE,"",@"SHT_CUDA_INFO"
	.sectionflags	@""
	.align	4


	//----- nvinfo : EIATTR_CUDA_API_VERSION
	.align		4
        /*0000*/ 	.byte	0x04, 0x37
        /*0002*/ 	.short	(.L_324 - .L_323)
.L_323:
        /*0004*/ 	.word	0x00000082


	//----- nvinfo : EIATTR_KPARAM_INFO
	.align		4
.L_324:
        /*0008*/ 	.byte	0x04, 0x17
        /*000a*/ 	.short	(.L_326 - .L_325)
.L_325:
        /*000c*/ 	.word	0x00000000
        /*0010*/ 	.short	0x0000
        /*0012*/ 	.short	0x0000
        /*0014*/ 	.byte	0x00, 0xf0, 0x01, 0x2e


	//----- nvinfo : EIATTR_SPARSE_MMA_MASK
	.align		4
.L_326:
        /*0018*/ 	.byte	0x03, 0x50
        /*001a*/ 	.short	0x0000


	//----- nvinfo : EIATTR_MAXREG_COUNT
	.align		4
        /*001c*/ 	.byte	0x03, 0x1b
        /*001e*/ 	.short	0x00a8


	//----- nvinfo : EIATTR_MERCURY_ISA_VERSION
	.align		4
        /*0020*/ 	.byte	0x03, 0x5f
        /*0022*/ 	.short	0x0101


	//----- nvinfo : EIATTR_VRC_CTA_INIT_COUNT
	.align		4
        /*0024*/ 	.byte	0x02, 0x4a
	.zero		1
	.zero		1


	//----- nvinfo : EIATTR_EXIT_INSTR_OFFSETS
	.align		4
        /*0028*/ 	.byte	0x04, 0x1c
        /*002a*/ 	.short	(.L_328 - .L_327)


	//   ....[0]....
.L_327:
        /*002c*/ 	.word	0x00000010


	//----- nvinfo : EIATTR_MAX_THREADS
	.align		4
.L_328:
        /*0030*/ 	.byte	0x04, 0x05
        /*0032*/ 	.short	(.L_330 - .L_329)
.L_329:
        /*0034*/ 	.word	0x00000180
        /*0038*/ 	.word	0x00000001
        /*003c*/ 	.word	0x00000001


	//----- nvinfo : EIATTR_CBANK_PARAM_SIZE
	.align		4
.L_330:
        /*0040*/ 	.byte	0x03, 0x19
        /*0042*/ 	.short	0x0b80


	//----- nvinfo : EIATTR_PARAM_CBANK
	.align		4
        /*0044*/ 	.byte	0x04, 0x0a
        /*0046*/ 	.short	(.L_332 - .L_331)
	.align		4
.L_331:
        /*0048*/ 	.word	index@(.nv.constant0._ZN7cutlass13device_kernelIN5flash11enable_sm90INS1_16FlashAttnFwdSm90INS1_25CollectiveMainloopFwdSm90ILi2EN4cute5tupleIJNS5_1CILi1EEES8_S8_EEENS6_IJNS7_ILi64EEESA_SA_EEELi512ENS_10bfloat16_tEfNS_4arch4Sm90ELb1ELb0ELb1ELb1ELb1ELb1ELb1ELb0ELb0ELb1ELb1ELb0EEENS1_21CollectiveEpilogueFwdINS6_IJSA_NS7_ILi512EEESA_EEES9_SC_SE_Li256ELb1ELb1ELb1ELb0EEENS1_36VarlenDynamicPersistentTileSchedulerILi64ELi64ELi256ELi128ELb1ELb1ELb1ELb1ELb1ELb1EEEEEEEEEvNT_6ParamsE)
        /*004c*/ 	.short	0x0380
        /*004e*/ 	.short	0x0b80


	//----- nvinfo : EIATTR_SW_WAR
	.align		4
.L_332:
        /*0050*/ 	.byte	0x04, 0x36
        /*0052*/ 	.short	(.L_334 - .L_333)
.L_333:
        /*0054*/ 	.word	0x00000008
.L_334:


//--------------------- .nv.callgraph             --------------------------
	.section	.nv.callgraph,"",@"SHT_CUDA_CALLGRAPH"
	.align	4
	.sectionentsize	8
	.align		4
        /*0000*/ 	.word	0x00000000
	.align		4
        /*0004*/ 	.word	0xffffffff
	.align		4
        /*0008*/ 	.word	0x00000000
	.align		4
        /*000c*/ 	.word	0xfffffffe
	.align		4
        /*0010*/ 	.word	0x00000000
	.align		4
        /*0014*/ 	.word	0xfffffffd
	.align		4
        /*0018*/ 	.word	0x00000000
	.align		4
        /*001c*/ 	.word	0xfffffffc


//--------------------- .nv.constant4             --------------------------
	.section	.nv.constant4,"a",@progbits
	.align	8
	.align		8
.nv.constant4:
        /*0000*/ 	.dword	_ZN89_INTERNAL_919b8f68_53_flash_fwd_hdim64_512_bf16_paged_split_softcap_sm90_cu_60c5005d_32634cuda3std3__45__cpo5beginE
	.align		8
        /*0008*/ 	.dword	_ZN89_INTERNAL_919b8f68_53_flash_fwd_hdim64_512_bf16_paged_split_softcap_sm90_cu_60c5005d_32634cuda3std3__45__cpo3endE
	.align		8
        /*0010*/ 	.dword	_ZN89_INTERNAL_919b8f68_53_flash_fwd_hdim64_512_bf16_paged_split_softcap_sm90_cu_60c5005d_32634cuda3std3__45__cpo6cbeginE
	.align		8
        /*0018*/ 	.dword	_ZN89_INTERNAL_919b8f68_53_flash_fwd_hdim64_512_bf16_paged_split_softcap_sm90_cu_60c5005d_32634cuda3std3__45__cpo4cendE
	.align		8
        /*0020*/ 	.dword	_ZN89_INTERNAL_919b8f68_53_flash_fwd_hdim64_512_bf16_paged_split_softcap_sm90_cu_60c5005d_32634cuda3std3__491_GLOBAL__N__919b8f68_53_flash_fwd_hdim64_512_bf16_paged_split_softcap_sm90_cu_60c5005d_32636ignoreE
	.align		8
        /*0028*/ 	.dword	_ZN89_INTERNAL_919b8f68_53_flash_fwd_hdim64_512_bf16_paged_split_softcap_sm90_cu_60c5005d_32634cuda3std3__419piecewise_constructE
	.align		8
        /*0030*/ 	.dword	_ZN89_INTERNAL_919b8f68_53_flash_fwd_hdim64_512_bf16_paged_split_softcap_sm90_cu_60c5005d_32634cuda3std3__48in_placeE
	.align		8
        /*0038*/ 	.dword	_ZN89_INTERNAL_919b8f68_53_flash_fwd_hdim64_512_bf16_paged_split_softcap_sm90_cu_60c5005d_32634cuda3std6ranges3__45__cpo4swapE
	.align		8
        /*0040*/ 	.dword	_ZN89_INTERNAL_919b8f68_53_flash_fwd_hdim64_512_bf16_paged_split_softcap_sm90_cu_60c5005d_32634cuda3std6ranges3__45__cpo9iter_moveE
	.align		8
        /*0048*/ 	.dword	_ZN89_INTERNAL_919b8f68_53_flash_fwd_hdim64_512_bf16_paged_split_softcap_sm90_cu_60c5005d_32634cute7productE
	.align		8
        /*0050*/ 	.dword	_ZN89_INTERNAL_919b8f68_53_flash_fwd_hdim64_512_bf16_paged_split_softcap_sm90_cu_60c5005d_32634cute1_E


//--------------------- .text._ZN7cutlass13device_kernelIN5flash11enable_sm90INS1_16FlashAttnFwdSm90INS1_25CollectiveMainloopFwdSm90ILi2EN4cute5tupleIJNS5_1CILi1EEES8_S8_EEENS6_IJNS7_ILi64EEESA_SA_EEELi512ENS_10bfloat16_tEfNS_4arch4Sm90ELb0ELb0ELb1ELb0ELb1ELb0ELb0ELb0ELb0ELb1ELb1ELb0EEENS1_21CollectiveEpilogueFwdINS6_IJSA_NS7_ILi512EEESA_EEES9_SC_SE_Li256ELb0ELb1ELb1ELb0EEENS1_19SingleTileSchedulerILb0ELb1ELb1ELi64EEEEEEEEEvNT_6ParamsE --------------------------
	.section	.text._ZN7cutlass13device_kernelIN5flash11enable_sm90INS1_16FlashAttnFwdSm90INS1_25CollectiveMainloopFwdSm90ILi2EN4cute5tupleIJNS5_1CILi1EEES8_S8_EEENS6_IJNS7_ILi64EEESA_SA_EEELi512ENS_10bfloat16_tEfNS_4arch4Sm90ELb0ELb0ELb1ELb0ELb1ELb0ELb0ELb0ELb0ELb1ELb1ELb0EEENS1_21CollectiveEpilogueFwdINS6_IJSA_NS7_ILi512EEESA_EEES9_SC_SE_Li256ELb0ELb1ELb1ELb0EEENS1_19SingleTileSchedulerILb0ELb1ELb1ELi64EEEEEEEEEvNT_6ParamsE,"ax",@progbits
	.align	128
.text._ZN7cutlass13device_kernelIN5flash11enable_sm90INS1_16FlashAttnFwdSm90INS1_25CollectiveMainloopFwdSm90ILi2EN4cute5tupleIJNS5_1CILi1EEES8_S8_EEENS6_IJNS7_ILi64EEESA_SA_EEELi512ENS_10bfloat16_tEfNS_4arch4Sm90ELb0ELb0ELb1ELb0ELb1ELb0ELb0ELb0ELb0ELb1ELb1ELb0EEENS1_21CollectiveEpilogueFwdINS6_IJSA_NS7_ILi512EEESA_EEES9_SC_SE_Li256ELb0ELb1ELb1ELb0EEENS1_19SingleTileSchedulerILb0ELb1ELb1ELi64EEEEEEEEEvNT_6ParamsE:
        .type           _ZN7cutlass13device_kernelIN5flash11enable_sm90INS1_16FlashAttnFwdSm90INS1_25CollectiveMainloopFwdSm90ILi2EN4cute5tupleIJNS5_1CILi1EEES8_S8_EEENS6_IJNS7_ILi64EEESA_SA_EEELi512ENS_10bfloat16_tEfNS_4arch4Sm90ELb0ELb0ELb1ELb0ELb1ELb0ELb0ELb0ELb0ELb1ELb1ELb0EEENS1_21CollectiveEpilogueFwdINS6_IJSA_NS7_ILi512EEESA_EEES9_SC_SE_Li256ELb0ELb1ELb1ELb0EEENS1_19SingleTileSchedulerILb0ELb1ELb1ELi64EEEEEEEEEvNT_6ParamsE,@function
        .size           _ZN7cutlass13device_kernelIN5flash11enable_sm90INS1_16FlashAttnFwdSm90INS1_25CollectiveMainloopFwdSm90ILi2EN4cute5tupleIJNS5_1CILi1EEES8_S8_EEENS6_IJNS7_ILi64EEESA_SA_EEELi512ENS_10bfloat16_tEfNS_4arch4Sm90ELb0ELb0ELb1ELb0ELb1ELb0ELb0ELb0ELb0ELb1ELb1ELb0EEENS1_21CollectiveEpilogueFwdINS6_IJSA_NS7_ILi512EEESA_EEES9_SC_SE_Li256ELb0ELb1ELb1ELb0EEENS1_19SingleTileSchedulerILb0ELb1ELb1ELi64EEEEEEEEEvNT_6ParamsE,(.L_x_18 - _ZN7cutlass13device_kernelIN5flash11enable_sm90INS1_16FlashAttnFwdSm90INS1_25CollectiveMainloopFwdSm90ILi2EN4cute5tupleIJNS5_1CILi1EEES8_S8_EEENS6_IJNS7_ILi64EEESA_SA_EEELi512ENS_10bfloat16_tEfNS_4arch4Sm90ELb0ELb0ELb1ELb0ELb1ELb0ELb0ELb0ELb0ELb1ELb1ELb0EEENS1_21CollectiveEpilogueFwdINS6_IJSA_NS7_ILi512EEESA_EEES9_SC_SE_Li256ELb0ELb1ELb1ELb0EEENS1_19SingleTileSchedulerILb0ELb1ELb1ELi64EEEEEEEEEvNT_6ParamsE)
        .other          _ZN7cutlass13device_kernelIN5flash11enable_sm90INS1_16FlashAttnFwdSm90INS1_25CollectiveMainloopFwdSm90ILi2EN4cute5tupleIJNS5_1CILi1EEES8_S8_EEENS6_IJNS7_ILi64EEESA_SA_EEELi512ENS_10bfloat16_tEfNS_4arch4Sm90ELb0ELb0ELb1ELb0ELb1ELb0ELb0ELb0ELb0ELb1ELb1ELb0EEENS1_21CollectiveEpilogueFwdINS6_IJSA_NS7_ILi512EEESA_EEES9_SC_SE_Li256ELb0ELb1ELb1ELb0EEENS1_19SingleTileSchedulerILb0ELb1ELb1ELi64EEEEEEEEEvNT_6ParamsE,@"STO_CUDA_ENTRY STV_DEFAULT"
_ZN7cutlass13device_kernelIN5flash11enable_sm90INS1_16FlashAttnFwdSm90INS1_25CollectiveMainloopFwdSm90ILi2EN4cute5tupleIJNS5_1CILi1EEES8_S8_EEENS6_IJNS7_ILi64EEESA_SA_EEELi512ENS_10bfloat16_tEfNS_4arch4Sm90ELb0ELb0ELb1ELb0ELb1ELb0ELb0ELb0ELb0ELb1ELb1ELb0EEENS1_21CollectiveEpilogueFwdINS6_IJSA_NS7_ILi512EEESA_EEES9_SC_SE_Li256ELb0ELb1ELb1ELb0EEENS1_19SingleTileSchedulerILb0ELb1ELb1ELi64EEEEEEEEEvNT_6ParamsE:
[----:B------:R-:W-:Y:S01]  /*0000*/  LDC R1, c[0x0][0x37c] ;  /* 0x0000df00ff017b82 */ /* 0x000fe20000000800 */
[----:B------:R-:W-:Y:S05]  /*0010*/  EXIT ;  /* 0x000000000000794d */ /* 0x000fea0003800000 */
.L_x_0:
[----:B------:R-:W-:-:S00]  /*0020*/  BRA `(.L_x_0) ;  /* 0xfffffffc00fc7947 */ /* 0x000fc0000383ffff */
[----:B------:R-:W-:-:S00]  /*0030*/  NOP ;  /* 0x0000000000007918 */ /* 0x000fc00000000000 */
        /* <DEDUP_REMOVED lines=12> */
.L_x_18:


//--------------------- .text._ZN7cutlass13device_kernelIN5flash11enable_sm90INS1_16FlashAttnFwdSm90INS1_25CollectiveMainloopFwdSm90ILi2EN4cute5tupleIJNS5_1CILi1EEES8_S8_EEENS6_IJNS7_ILi64EEESA_SA_EEELi512ENS_10bfloat16_tEfNS_4arch4Sm90ELb0ELb0ELb1ELb0ELb1ELb0ELb1ELb0ELb0ELb1ELb1ELb0EEENS1_21CollectiveEpilogueFwdINS6_IJSA_NS7_ILi512EEESA_EEES9_SC_SE_Li256ELb0ELb1ELb1ELb0EEENS1_19SingleTileSchedulerILb0ELb1ELb1ELi64EEEEEEEEEvNT_6ParamsE --------------------------
	.section	.text._ZN7cutlass13device_kernelIN5flash11enable_sm90INS1_16FlashAttnFwdSm90INS1_25CollectiveMainloopFwdSm90ILi2EN4cute5tupleIJNS5_1CILi1EEES8_S8_EEENS6_IJNS7_ILi64EEESA_SA_EEELi512ENS_10bfloat16_tEfNS_4arch4Sm90ELb0ELb0ELb1ELb0ELb1ELb0ELb1ELb0ELb0ELb1ELb1ELb0EEENS1_21CollectiveEpilogueFwdINS6_IJSA_NS7_ILi512EEESA_EEES9_SC_SE_Li256ELb0ELb1ELb1ELb0EEENS1_19SingleTileSchedulerILb0ELb1ELb1ELi64EEEEEEEEEvNT_6ParamsE,"ax",@progbits
	.align	128
.text._ZN7cutlass13device_kernelIN5flash11enable_sm90INS1_16FlashAttnFwdSm90INS1_25CollectiveMainloopFwdSm90ILi2EN4cute5tupleIJNS5_1CILi1EEES8_S8_EEENS6_IJNS7_ILi64EEESA_SA_EEELi512ENS_10bfloat16_tEfNS_4arch4Sm90ELb0ELb0ELb1ELb0ELb1ELb0ELb1ELb0ELb0ELb1ELb1ELb0EEENS1_21CollectiveEpilogueFwdINS6_IJSA_NS7_ILi512EEESA_EEES9_SC_SE_Li256ELb0ELb1ELb1ELb0EEENS1_19SingleTileSchedulerILb0ELb1ELb1ELi64EEEEEEEEEvNT_6ParamsE:
        .type           _ZN7cutlass13device_kernelIN5flash11enable_sm90INS1_16FlashAttnFwdSm90INS1_25CollectiveMainloopFwdSm90ILi2EN4cute5tupleIJNS5_1CILi1EEES8_S8_EEENS6_IJNS7_ILi64EEESA_SA_EEELi512ENS_10bfloat16_tEfNS_4arch4Sm90ELb0ELb0ELb1ELb0ELb1ELb0ELb1ELb0ELb0ELb1ELb1ELb0EEENS1_21CollectiveEpilogueFwdINS6_IJSA_NS7_ILi512EEESA_EEES9_SC_SE_Li256ELb0ELb1ELb1ELb0EEENS1_19SingleTileSchedulerILb0ELb1ELb1ELi64EEEEEEEEEvNT_6ParamsE,@function
        .size           _ZN7cutlass13device_kernelIN5flash11enable_sm90INS1_16FlashAttnFwdSm90INS1_25CollectiveMainloopFwdSm90ILi2EN4cute5tupleIJNS5_1CILi1EEES8_S8_EEENS6_IJNS7_ILi64EEESA_SA_EEELi512ENS_10bfloat16_tEfNS_4arch4Sm90ELb0ELb0ELb1ELb0ELb1ELb0ELb1ELb0ELb0ELb1ELb1ELb0EEENS1_21CollectiveEpilogueFwdINS6_IJSA_NS7_ILi512EEESA_EEES9_SC_SE_Li256ELb0ELb1ELb1ELb0EEENS1_19SingleTileSchedulerILb0ELb1ELb1ELi64EEEEEEEEEvNT_6ParamsE,(.L_x_19 - _ZN7cutlass13device_kernelIN5flash11enable_sm90INS1_16FlashAttnFwdSm90INS1_25CollectiveMainloopFwdSm90ILi2EN4cute5tupleIJNS5_1CILi1EEES8_S8_EEENS6_IJNS7_ILi64EEESA_SA_EEELi512ENS_10bfloat16_tEfNS_4arch4Sm90ELb0ELb0ELb1ELb0ELb1ELb0ELb1ELb0ELb0ELb1ELb1ELb0EEENS1_21CollectiveEpilogueFwdINS6_IJSA_NS7_ILi512EEESA_EEES9_SC_SE_Li256ELb0ELb1ELb1ELb0EEENS1_19SingleTileSchedulerILb0ELb1ELb1ELi64EEEEEEEEEvNT_6ParamsE)
        .other          _ZN7cutlass13device_kernelIN5flash11enable_sm90INS1_16FlashAttnFwdSm90INS1_25CollectiveMainloopFwdSm90ILi2EN4cute5tupleIJNS5_1CILi1EEES8_S8_EEENS6_IJNS7_ILi64EEESA_SA_EEELi512ENS_10bfloat16_tEfNS_4arch4Sm90ELb0ELb0ELb1ELb0ELb1ELb0ELb1ELb0ELb0ELb1ELb1ELb0EEENS1_21CollectiveEpilogueFwdINS6_IJSA_NS7_ILi512EEESA_EEES9_SC_SE_Li256ELb0ELb1ELb1ELb0EEENS1_19SingleTileSchedulerILb0ELb1ELb1ELi64EEEEEEEEEvNT_6ParamsE,@"STO_CUDA_ENTRY STV_DEFAULT"
_ZN7cutlass13device_kernelIN5flash11enable_sm90INS1_16FlashAttnFwdSm90INS1_25CollectiveMainloopFwdSm90ILi2EN4cute5tupleIJNS5_1CILi1EEES8_S8_EEENS6_IJNS7_ILi64EEESA_SA_EEELi512ENS_10bfloat16_tEfNS_4arch4Sm90ELb0ELb0ELb1ELb0ELb1ELb0ELb1ELb0ELb0ELb1ELb1ELb0EEENS1_21CollectiveEpilogueFwdINS6_IJSA_NS7_ILi512EEESA_EEES9_SC_SE_Li256ELb0ELb1ELb1ELb0EEENS1_19SingleTileSchedulerILb0ELb1ELb1ELi64EEEEEEEEEvNT_6ParamsE:
[----:B------:R-:W-:Y:S01]  /*0000*/  LDC R1, c[0x0][0x37c] ;  /* 0x0000df00ff017b82 */ /* 0x000fe20000000800 */
[----:B------:R-:W-:Y:S05]  /*0010*/  EXIT ;  /* 0x000000000000794d */ /* 0x000fea0003800000 */
.L_x_1:
        /* <DEDUP_REMOVED lines=14> */
.L_x_19:


//--------------------- .text._ZN7cutlass13device_kernelIN5flash11enable_sm90INS1_16FlashAttnFwdSm90INS1_25CollectiveMainloopFwdSm90ILi2EN4cute5tupleIJNS5_1CILi1EEES8_S8_EEENS6_IJNS7_ILi64EEESA_SA_EEELi512ENS_10bfloat16_tEfNS_4arch4Sm90ELb0ELb0ELb1ELb1ELb1ELb0ELb0ELb0ELb0ELb1ELb1ELb0EEENS1_21CollectiveEpilogueFwdINS6_IJSA_NS7_ILi512EEESA_EEES9_SC_SE_Li256ELb1ELb1ELb1ELb0EEENS1_36VarlenDynamicPersistentTileSchedulerILi64ELi64ELi256ELi128ELb1ELb1ELb1ELb0ELb1ELb1EEEEEEEEEvNT_6ParamsE --------------------------
	.section	.text._ZN7cutlass13device_kernelIN5flash11enable_sm90INS1_16FlashAttnFwdSm90INS1_25CollectiveMainloopFwdSm90ILi2EN4cute5tupleIJNS5_1CILi1EEES8_S8_EEENS6_IJNS7_ILi64EEESA_SA_EEELi512ENS_10bfloat16_tEfNS_4arch4Sm90ELb0ELb0ELb1ELb1ELb1ELb0ELb0ELb0ELb0ELb1ELb1ELb0EEENS1_21CollectiveEpilogueFwdINS6_IJSA_NS7_ILi512EEESA_EEES9_SC_SE_Li256ELb1ELb1ELb1ELb0EEENS1_36VarlenDynamicPersistentTileSchedulerILi64ELi64ELi256ELi128ELb1ELb1ELb1ELb0ELb1ELb1EEEEEEEEEvNT_6ParamsE,"ax",@progbits
	.align	128
.text._ZN7cutlass13device_kernelIN5flash11enable_sm90INS1_16FlashAttnFwdSm90INS1_25CollectiveMainloopFwdSm90ILi2EN4cute5tupleIJNS5_1CILi1EEES8_S8_EEENS6_IJNS7_ILi64EEESA_SA_EEELi512ENS_10bfloat16_tEfNS_4arch4Sm90ELb0ELb0ELb1ELb1ELb1ELb0ELb0ELb0ELb0ELb1ELb1ELb0EEENS1_21CollectiveEpilogueFwdINS6_IJSA_NS7_ILi512EEESA_EEES9_SC_SE_Li256ELb1ELb1ELb1ELb0EEENS1_36VarlenDynamicPersistentTileSchedulerILi64ELi64ELi256ELi128ELb1ELb1ELb1ELb0ELb1ELb1EEEEEEEEEvNT_6ParamsE:
        .type           _ZN7cutlass13device_kernelIN5flash11enable_sm90INS1_16FlashAttnFwdSm90INS1_25CollectiveMainloopFwdSm90ILi2EN4cute5tupleIJNS5_1CILi1EEES8_S8_EEENS6_IJNS7_ILi64EEESA_SA_EEELi512ENS_10bfloat16_tEfNS_4arch4Sm90ELb0ELb0ELb1ELb1ELb1ELb0ELb0ELb0ELb0ELb1ELb1ELb0EEENS1_21CollectiveEpilogueFwdINS6_IJSA_NS7_ILi512EEESA_EEES9_SC_SE_Li256ELb1ELb1ELb1ELb0EEENS1_36VarlenDynamicPersistentTileSchedulerILi64ELi64ELi256ELi128ELb1ELb1ELb1ELb0ELb1ELb1EEEEEEEEEvNT_6ParamsE,@function
        .size           _ZN7cutlass13device_kernelIN5flash11enable_sm90INS1_16FlashAttnFwdSm90INS1_25CollectiveMainloopFwdSm90ILi2EN4cute5tupleIJNS5_1CILi1EEES8_S8_EEENS6_IJNS7_ILi64EEESA_SA_EEELi512ENS_10bfloat16_tEfNS_4arch4Sm90ELb0ELb0ELb1ELb1ELb1ELb0ELb0ELb0ELb0ELb1ELb1ELb0EEENS1_21CollectiveEpilogueFwdINS6_IJSA_NS7_ILi512EEESA_EEES9_SC_SE_Li256ELb1ELb1ELb1ELb0EEENS1_36VarlenDynamicPersistentTileSchedulerILi64ELi64ELi256ELi128ELb1ELb1ELb1ELb0ELb1ELb1EEEEEEEEEvNT_6ParamsE,(.L_x_20 - _ZN7cutlass13device_kernelIN5flash11enable_sm90INS1_16FlashAttnFwdSm90INS1_25CollectiveMainloopFwdSm90ILi2EN4cute5tupleIJNS5_1CILi1EEES8_S8_EEENS6_IJNS7_ILi64EEESA_SA_EEELi512ENS_10bfloat16_tEfNS_4arch4Sm90ELb0ELb0ELb1ELb1ELb1ELb0ELb0ELb0ELb0ELb1ELb1ELb0EEENS1_21CollectiveEpilogueFwdINS6_IJSA_NS7_ILi512EEESA_EEES9_SC_SE_Li256ELb1ELb1ELb1ELb0EEENS1_36VarlenDynamicPersistentTileSchedulerILi64ELi64ELi256ELi128ELb1ELb1ELb1ELb0ELb1ELb1EEEEEEEEEvNT_6ParamsE)
        .other          _ZN7cutlass13device_kernelIN5flash11enable_sm90INS1_16FlashAttnFwdSm90INS1_25CollectiveMainloopFwdSm90ILi2EN4cute5tupleIJNS5_1CILi1EEES8_S8_EEENS6_IJNS7_ILi64EEESA_SA_EEELi512ENS_10bfloat16_tEfNS_4arch4Sm90ELb0ELb0ELb1ELb1ELb1ELb0ELb0ELb0ELb0ELb1ELb1ELb0EEENS1_21CollectiveEpilogueFwdINS6_IJSA_NS7_ILi512EEESA_EEES9_SC_SE_Li256ELb1ELb1ELb1ELb0EEENS1_36VarlenDynamicPersistentTileSchedulerILi64ELi64ELi256ELi128ELb1ELb1ELb1ELb0ELb1ELb1EEEEEEEEEvNT_6ParamsE,@"STO_CUDA_ENTRY STV_DEFAULT"
_ZN7cutlass13device_kernelIN5flash11enable_sm90INS1_16FlashAttnFwdSm90INS1_25CollectiveMainloopFwdSm90ILi2EN4cute5tupleIJNS5_1CILi1EEES8_S8_EEENS6_IJNS7_ILi64EEESA_SA_EEELi512ENS_10bfloat16_tEfNS_4arch4Sm90ELb0ELb0ELb1ELb1ELb1ELb0ELb0ELb0ELb0ELb1ELb1ELb0EEENS1_21CollectiveEpilogueFwdINS6_IJSA_NS7_ILi512EEESA_EEES9_SC_SE_Li256ELb1ELb1ELb1ELb0EEENS1_36VarlenDynamicPersistentTileSchedulerILi64ELi64ELi256ELi128ELb1ELb1ELb1ELb0ELb1ELb1EEEEEEEEEvNT_6ParamsE:
[----:B------:R-:W-:Y:S01]  /*0000*/  LDC R1, c[0x0][0x37c] ;  /* 0x0000df00ff017b82 */ /* 0x000fe20000000800 */
[----:B------:R-:W-:Y:S05]  /*0010*/  EXIT ;  /* 0x000000000000794d */ /* 0x000fea0003800000 */
.L_x_2:
        /* <DEDUP_REMOVED lines=14> */
.L_x_20:


//--------------------- .text._ZN7cutlass13device_kernelIN5flash11enable_sm90INS1_16FlashAttnFwdSm90INS1_25CollectiveMainloopFwdSm90ILi2EN4cute5tupleIJNS5_1CILi1EEES8_S8_EEENS6_IJNS7_ILi64EEESA_SA_EEELi512ENS_10bfloat16_tEfNS_4arch4Sm90ELb0ELb0ELb1ELb1ELb1ELb1ELb0ELb0ELb0ELb1ELb1ELb0EEENS1_21CollectiveEpilogueFwdINS6_IJSA_NS7_ILi512EEESA_EEES9_SC_SE_Li256ELb1ELb1ELb1ELb0EEENS1_36VarlenDynamicPersistentTileSchedulerILi64ELi64ELi256ELi128ELb1ELb1ELb1ELb0ELb1ELb1EEEEEEEEEvNT_6ParamsE --------------------------
	.section	.text._ZN7cutlass13device_kernelIN5flash11enable_sm90INS1_16FlashAttnFwdSm90INS1_25CollectiveMainloopFwdSm90ILi2EN4cute5tupleIJNS5_1CILi1EEES8_S8_EEENS6_IJNS7_ILi64EEESA_SA_EEELi512ENS_10bfloat16_tEfNS_4arch4Sm90ELb0ELb0ELb1ELb1ELb1ELb1ELb0ELb0ELb0ELb1ELb1ELb0EEENS1_21CollectiveEpilogueFwdINS6_IJSA_NS7_ILi512EEESA_EEES9_SC_SE_Li256ELb1ELb1ELb1ELb0EEENS1_36VarlenDynamicPersistentTileSchedulerILi64ELi64ELi256ELi128ELb1ELb1ELb1ELb0ELb1ELb1EEEEEEEEEvNT_6ParamsE,"ax",@progbits
	.align	128
.text._ZN7cutlass13device_kernelIN5flash11enable_sm90INS1_16FlashAttnFwdSm90INS1_25CollectiveMainloopFwdSm90ILi2EN4cute5tupleIJNS5_1CILi1EEES8_S8_EEENS6_IJNS7_ILi64EEESA_SA_EEELi512ENS_10bfloat16_tEfNS_4arch4Sm90ELb0ELb0ELb1ELb1ELb1ELb1ELb0ELb0ELb0ELb1ELb1ELb0EEENS1_21CollectiveEpilogueFwdINS6_IJSA_NS7_ILi512EEESA_EEES9_SC_SE_Li256ELb1ELb1ELb1ELb0EEENS1_36VarlenDynamicPersistentTileSchedulerILi64ELi64ELi256ELi128ELb1ELb1ELb1ELb0ELb1ELb1EEEEEEEEEvNT_6ParamsE:
        .type           _ZN7cutlass13device_kernelIN5flash11enable_sm90INS1_16FlashAttnFwdSm90INS1_25CollectiveMainloopFwdSm90ILi2EN4cute5tupleIJNS5_1CILi1EEES8_S8_EEENS6_IJNS7_ILi64EEESA_SA_EEELi512ENS_10bfloat16_tEfNS_4arch4Sm90ELb0ELb0ELb1ELb1ELb1ELb1ELb0ELb0ELb0ELb1ELb1ELb0EEENS1_21CollectiveEpilogueFwdINS6_IJSA_NS7_ILi512EEESA_EEES9_SC_SE_Li256ELb1ELb1ELb1ELb0EEENS1_36VarlenDynamicPersistentTileSchedulerILi64ELi64ELi256ELi128ELb1ELb1ELb1ELb0ELb1ELb1EEEEEEEEEvNT_6ParamsE,@function
        .size           _ZN7cutlass13device_kernelIN5flash11enable_sm90INS1_16FlashAttnFwdSm90INS1_25CollectiveMainloopFwdSm90ILi2EN4cute5tupleIJNS5_1CILi1EEES8_S8_EEENS6_IJNS7_ILi64EEESA_SA_EEELi512ENS_10bfloat16_tEfNS_4arch4Sm90ELb0ELb0ELb1ELb1ELb1ELb1ELb0ELb0ELb0ELb1ELb1ELb0EEENS1_21CollectiveEpilogueFwdINS6_IJSA_NS7_ILi512EEESA_EEES9_SC_SE_Li256ELb1ELb1ELb1ELb0EEENS1_36VarlenDynamicPersistentTileSchedulerILi64ELi64ELi256ELi128ELb1ELb1ELb1ELb0ELb1ELb1EEEEEEEEEvNT_6ParamsE,(.L_x_21 - _ZN7cutlass13device_kernelIN5flash11enable_sm90INS1_16FlashAttnFwdSm90INS1_25CollectiveMainloopFwdSm90ILi2EN4cute5tupleIJNS5_1CILi1EEES8_S8_EEENS6_IJNS7_ILi64EEESA_SA_EEELi512ENS_10bfloat16_tEfNS_4arch4Sm90ELb0ELb0ELb1ELb1ELb1ELb1ELb0ELb0ELb0ELb1ELb1ELb0EEENS1_21CollectiveEpilogueFwdINS6_IJSA_NS7_ILi512EEESA_EEES9_SC_SE_Li256ELb1ELb1ELb1ELb0EEENS1_36VarlenDynamicPersistentTileSchedulerILi64ELi64ELi256ELi128ELb1ELb1ELb1ELb0ELb1ELb1EEEEEEEEEvNT_6ParamsE)
        .other          _ZN7cutlass13device_kernelIN5flash11enable_sm90INS1_16FlashAttnFwdSm90INS1_25CollectiveMainloopFwdSm90ILi2EN4cute5tupleIJNS5_1CILi1EEES8_S8_EEENS6_IJNS7_ILi64EEESA_SA_EEELi512ENS_10bfloat16_tEfNS_4arch4Sm90ELb0ELb0ELb1ELb1ELb1ELb1ELb0ELb0ELb0ELb1ELb1ELb0EEENS1_21CollectiveEpilogueFwdINS6_IJSA_NS7_ILi512EEESA_EEES9_SC_SE_Li256ELb1ELb1ELb1ELb0EEENS1_36VarlenDynamicPersistentTileSchedulerILi64ELi64ELi256ELi128ELb1ELb1ELb1ELb0ELb1ELb1EEEEEEEEEvNT_6ParamsE,@"STO_CUDA_ENTRY STV_DEFAULT"
_ZN7cutlass13device_kernelIN5flash11enable_sm90INS1_16FlashAttnFwdSm90INS1_25CollectiveMainloopFwdSm90ILi2EN4cute5tupleIJNS5_1CILi1EEES8_S8_EEENS6_IJNS7_ILi64EEESA_SA_EEELi512ENS_10bfloat16_tEfNS_4arch4Sm90ELb0ELb0ELb1ELb1ELb1ELb1ELb0ELb0ELb0ELb1ELb1ELb0EEENS1_21CollectiveEpilogueFwdINS6_IJSA_NS7_ILi512EEESA_EEES9_SC_SE_Li256ELb1ELb1ELb1ELb0EEENS1_36VarlenDynamicPersistentTileSchedulerILi64ELi64ELi256ELi128ELb1ELb1ELb1ELb0ELb1ELb1EEEEEEEEEvNT_6ParamsE:
[----:B------:R-:W-:Y:S01]  /*0000*/  LDC R1, c[0x0][0x37c] ;  /* 0x0000df00ff017b82 */ /* 0x000fe20000000800 */
[----:B------:R-:W-:Y:S05]  /*0010*/  EXIT ;  /* 0x000000000000794d */ /* 0x000fea0003800000 */
.L_x_3:
        /* <DEDUP_REMOVED lines=14> */
.L_x_21:


//--------------------- .text._ZN7cutlass13device_kernelIN5flash11enable_sm90INS1_16FlashAttnFwdSm90INS1_25CollectiveMainloopFwdSm90ILi2EN4cute5tupleIJNS5_1CILi1EEES8_S8_EEENS6_IJNS7_ILi64EEESA_SA_EEELi512ENS_10bfloat16_tEfNS_4arch4Sm90ELb0ELb0ELb1ELb1ELb1ELb0ELb1ELb0ELb0ELb1ELb1ELb0EEENS1_21CollectiveEpilogueFwdINS6_IJSA_NS7_ILi512EEESA_EEES9_SC_SE_Li256ELb1ELb1ELb1ELb0EEENS1_36VarlenDynamicPersistentTileSchedulerILi64ELi64ELi256ELi128ELb1ELb1ELb1ELb0ELb1ELb1EEEEEEEEEvNT_6ParamsE --------------------------
	.section	.text._ZN7cutlass13device_kernelIN5flash11enable_sm90INS1_16FlashAttnFwdSm90INS1_25CollectiveMainloopFwdSm90ILi2EN4cute5tupleIJNS5_1CILi1EEES8_S8_EEENS6_IJNS7_ILi64EEESA_SA_EEELi512ENS_10bfloat16_tEfNS_4arch4Sm90ELb0ELb0ELb1ELb1ELb1ELb0ELb1ELb0ELb0ELb1ELb1ELb0EEENS1_21CollectiveEpilogueFwdINS6_IJSA_NS7_ILi512EEESA_EEES9_SC_SE_Li256ELb1ELb1ELb1ELb0EEENS1_36VarlenDynamicPersistentTileSchedulerILi64ELi64ELi256ELi128ELb1ELb1ELb1ELb0ELb1ELb1EEEEEEEEEvNT_6ParamsE,"ax",@progbits
	.align	128
.text._ZN7cutlass13device_kernelIN5flash11enable_sm90INS1_16FlashAttnFwdSm90INS1_25CollectiveMainloopFwdSm90ILi2EN4cute5tupleIJNS5_1CILi1EEES8_S8_EEENS6_IJNS7_ILi64EEESA_SA_EEELi512ENS_10bfloat16_tEfNS_4arch4Sm90ELb0ELb0ELb1ELb1ELb1ELb0ELb1ELb0ELb0ELb1ELb1ELb0EEENS1_21CollectiveEpilogueFwdINS6_IJSA_NS7_ILi512EEESA_EEES9_SC_SE_Li256ELb1ELb1ELb1ELb0EEENS1_36VarlenDynamicPersistentTileSchedulerILi64ELi64ELi256ELi128ELb1ELb1ELb1ELb0ELb1ELb1EEEEEEEEEvNT_6ParamsE:
        .type           _ZN7cutlass13device_kernelIN5flash11enable_sm90INS1_16FlashAttnFwdSm90INS1_25CollectiveMainloopFwdSm90ILi2EN4cute5tupleIJNS5_1CILi1EEES8_S8_EEENS6_IJNS7_ILi64EEESA_SA_EEELi512ENS_10bfloat16_tEfNS_4arch4Sm90ELb0ELb0ELb1ELb1ELb1ELb0ELb1ELb0ELb0ELb1ELb1ELb0EEENS1_21CollectiveEpilogueFwdINS6_IJSA_NS7_ILi512EEESA_EEES9_SC_SE_Li256ELb1ELb1ELb1ELb0EEENS1_36VarlenDynamicPersistentTileSchedulerILi64ELi64ELi256ELi128ELb1ELb1ELb1ELb0ELb1ELb1EEEEEEEEEvNT_6ParamsE,@function
        .size           _ZN7cutlass13device_kernelIN5flash11enable_sm90INS1_16FlashAttnFwdSm90INS1_25CollectiveMainloopFwdSm90ILi2EN4cute5tupleIJNS5_1CILi1EEES8_S8_EEENS6_IJNS7_ILi64EEESA_SA_EEELi512ENS_10bfloat16_tEfNS_4arch4Sm90ELb0ELb0ELb1ELb1ELb1ELb0ELb1ELb0ELb0ELb1ELb1ELb0EEENS1_21CollectiveEpilogueFwdINS6_IJSA_NS7_ILi512EEESA_EEES9_SC_SE_Li256ELb1ELb1ELb1ELb0EEENS1_36VarlenDynamicPersistentTileSchedulerILi64ELi64ELi256ELi128ELb1ELb1ELb1ELb0ELb1ELb1EEEEEEEEEvNT_6ParamsE,(.L_x_22 - _ZN7cutlass13device_kernelIN5flash11enable_sm90INS1_16FlashAttnFwdSm90INS1_25CollectiveMainloopFwdSm90ILi2EN4cute5tupleIJNS5_1CILi1EEES8_S8_EEENS6_IJNS7_ILi64EEESA_SA_EEELi512ENS_10bfloat16_tEfNS_4arch4Sm90ELb0ELb0ELb1ELb1ELb1ELb0ELb1ELb0ELb0ELb1ELb1ELb0EEENS1_21CollectiveEpilogueFwdINS6_IJSA_NS7_ILi512EEESA_EEES9_SC_SE_Li256ELb1ELb1ELb1ELb0EEENS1_36VarlenDynamicPersistentTileSchedulerILi64ELi64ELi256ELi128ELb1ELb1ELb1ELb0ELb1ELb1EEEEEEEEEvNT_6ParamsE)
        .other          _ZN7cutlass13device_kernelIN5flash11enable_sm90INS1_16FlashAttnFwdSm90INS1_25CollectiveMainloopFwdSm90ILi2EN4cute5tupleIJNS5_1CILi1EEES8_S8_EEENS6_IJNS7_ILi64EEESA_SA_EEELi512ENS_10bfloat16_tEfNS_4arch4Sm90ELb0ELb0ELb1ELb1ELb1ELb0ELb1ELb0ELb0ELb1ELb1ELb0EEENS1_21CollectiveEpilogueFwdINS6_IJSA_NS7_ILi512EEESA_EEES9_SC_SE_Li256ELb1ELb1ELb1ELb0EEENS1_36VarlenDynamicPersistentTileSchedulerILi64ELi64ELi256ELi128ELb1ELb1ELb1ELb0ELb1ELb1EEEEEEEEEvNT_6ParamsE,@"STO_CUDA_ENTRY STV_DEFAULT"
_ZN7cutlass13device_kernelIN5flash11enable_sm90INS1_16FlashAttnFwdSm90INS1_25CollectiveMainloopFwdSm90ILi2EN4cute5tupleIJNS5_1CILi1EEES8_S8_EEENS6_IJNS7_ILi64EEESA_SA_EEELi512ENS_10bfloat16_tEfNS_4arch4Sm90ELb0ELb0ELb1ELb1ELb1ELb0ELb1ELb0ELb0ELb1ELb1ELb0EEENS1_21CollectiveEpilogueFwdINS6_IJSA_NS7_ILi512EEESA_EEES9_SC_SE_Li256ELb1ELb1ELb1ELb0EEENS1_36VarlenDynamicPersistentTileSchedulerILi64ELi64ELi256ELi128ELb1ELb1ELb1ELb0ELb1ELb1EEEEEEEEEvNT_6ParamsE:
[----:B------:R-:W-:Y:S01]  /*0000*/  LDC R1, c[0x0][0x37c] ;  /* 0x0000df00ff017b82 */ /* 0x000fe20000000800 */
[----:B------:R-:W-:Y:S05]  /*0010*/  EXIT ;  /* 0x000000000000794d */ /* 0x000fea0003800000 */
.L_x_4:
        /* <DEDUP_REMOVED lines=14> */
.L_x_22:


//--------------------- .text._ZN7cutlass13device_kernelIN5flash11enable_sm90INS1_16FlashAttnFwdSm90INS1_25CollectiveMainloopFwdSm90ILi2EN4cute5tupleIJNS5_1CILi1EEES8_S8_EEENS6_IJNS7_ILi64EEESA_SA_EEELi512ENS_10bfloat16_tEfNS_4arch4Sm90ELb0ELb0ELb1ELb1ELb1ELb1ELb1ELb0ELb0ELb1ELb1ELb0EEENS1_21CollectiveEpilogueFwdINS6_IJSA_NS7_ILi512EEESA_EEES9_SC_SE_Li256ELb1ELb1ELb1ELb0EEENS1_36VarlenDynamicPersistentTileSchedulerILi64ELi64ELi256ELi128ELb1ELb1ELb1ELb0ELb1ELb1EEEEEEEEEvNT_6ParamsE --------------------------
	.section	.text._ZN7cutlass13device_kernelIN5flash11enable_sm90INS1_16FlashAttnFwdSm90INS1_25CollectiveMainloopFwdSm90ILi2EN4cute5tupleIJNS5_1CILi1EEES8_S8_EEENS6_IJNS7_ILi64EEESA_SA_EEELi512ENS_10bfloat16_tEfNS_4arch4Sm90ELb0ELb0ELb1ELb1ELb1ELb1ELb1ELb0ELb0ELb1ELb1ELb0EEENS1_21CollectiveEpilogueFwdINS6_IJSA_NS7_ILi512EEESA_EEES9_SC_SE_Li256ELb1ELb1ELb1ELb0EEENS1_36VarlenDynamicPersistentTileSchedulerILi64ELi64ELi256ELi128ELb1ELb1ELb1ELb0ELb1ELb1EEEEEEEEEvNT_6ParamsE,"ax",@progbits
	.align	128
.text._ZN7cutlass13device_kernelIN5flash11enable_sm90INS1_16FlashAttnFwdSm90INS1_25CollectiveMainloopFwdSm90ILi2EN4cute5tupleIJNS5_1CILi1EEES8_S8_EEENS6_IJNS7_ILi64EEESA_SA_EEELi512ENS_10bfloat16_tEfNS_4arch4Sm90ELb0ELb0ELb1ELb1ELb1ELb1ELb1ELb0ELb0ELb1ELb1ELb0EEENS1_21CollectiveEpilogueFwdINS6_IJSA_NS7_ILi512EEESA_EEES9_SC_SE_Li256ELb1ELb1ELb1ELb0EEENS1_36VarlenDynamicPersistentTileSchedulerILi64ELi64ELi256ELi128ELb1ELb1ELb1ELb0ELb1ELb1EEEEEEEEEvNT_6ParamsE:
        .type           _ZN7cutlass13device_kernelIN5flash11enable_sm90INS1_16FlashAttnFwdSm90INS1_25CollectiveMainloopFwdSm90ILi2EN4cute5tupleIJNS5_1CILi1EEES8_S8_EEENS6_IJNS7_ILi64EEESA_SA_EEELi512ENS_10bfloat16_tEfNS_4arch4Sm90ELb0ELb0ELb1ELb1ELb1ELb1ELb1ELb0ELb0ELb1ELb1ELb0EEENS1_21CollectiveEpilogueFwdINS6_IJSA_NS7_ILi512EEESA_EEES9_SC_SE_Li256ELb1ELb1ELb1ELb0EEENS1_36VarlenDynamicPersistentTileSchedulerILi64ELi64ELi256ELi128ELb1ELb1ELb1ELb0ELb1ELb1EEEEEEEEEvNT_6ParamsE,@function
        .size           _ZN7cutlass13device_kernelIN5flash11enable_sm90INS1_16FlashAttnFwdSm90INS1_25CollectiveMainloopFwdSm90ILi2EN4cute5tupleIJNS5_1CILi1EEES8_S8_EEENS6_IJNS7_ILi64EEESA_SA_EEELi512ENS_10bfloat16_tEfNS_4arch4Sm90ELb0ELb0ELb1ELb1ELb1ELb1ELb1ELb0ELb0ELb1ELb1ELb0EEENS1_21CollectiveEpilogueFwdINS6_IJSA_NS7_ILi512EEESA_EEES9_SC_SE_Li256ELb1ELb1ELb1ELb0EEENS1_36VarlenDynamicPersistentTileSchedulerILi64ELi64ELi256ELi128ELb1ELb1ELb1ELb0ELb1ELb1EEEEEEEEEvNT_6ParamsE,(.L_x_23 - _ZN7cutlass13device_kernelIN5flash11enable_sm90INS1_16FlashAttnFwdSm90INS1_25CollectiveMainloopFwdSm90ILi2EN4cute5tupleIJNS5_1CILi1EEES8_S8_EEENS6_IJNS7_ILi64EEESA_SA_EEELi512ENS_10bfloat16_tEfNS_4arch4Sm90ELb0ELb0ELb1ELb1ELb1ELb1ELb1ELb0ELb0ELb1ELb1ELb0EEENS1_21CollectiveEpilogueFwdINS6_IJSA_NS7_ILi512EEESA_EEES9_SC_SE_Li256ELb1ELb1ELb1ELb0EEENS1_36VarlenDynamicPersistentTileSchedulerILi64ELi64ELi256ELi128ELb1ELb1ELb1ELb0ELb1ELb1EEEEEEEEEvNT_6ParamsE)
        .other          _ZN7cutlass13device_kernelIN5flash11enable_sm90INS1_16FlashAttnFwdSm90INS1_25CollectiveMainloopFwdSm90ILi2EN4cute5tupleIJNS5_1CILi1EEES8_S8_EEENS6_IJNS7_ILi64EEESA_SA_EEELi512ENS_10bfloat16_tEfNS_4arch4Sm90ELb0ELb0ELb1ELb1ELb1ELb1ELb1ELb0ELb0ELb1ELb1ELb0EEENS1_21CollectiveEpilogueFwdINS6_IJSA_NS7_ILi512EEESA_EEES9_SC_SE_Li256ELb1ELb1ELb1ELb0EEENS1_36VarlenDynamicPersistentTileSchedulerILi64ELi64ELi256ELi128ELb1ELb1ELb1ELb0ELb1ELb1EEEEEEEEEvNT_6ParamsE,@"STO_CUDA_ENTRY STV_DEFAULT"
_ZN7cutlass13device_kernelIN5flash11enable_sm90INS1_16FlashAttnFwdSm90INS1_25CollectiveMainloopFwdSm90ILi2EN4cute5tupleIJNS5_1CILi1EEES8_S8_EEENS6_IJNS7_ILi64EEESA_SA_EEELi512ENS_10bfloat16_tEfNS_4arch4Sm90ELb0ELb0ELb1ELb1ELb1ELb1ELb1ELb0ELb0ELb1ELb1ELb0EEENS1_21CollectiveEpilogueFwdINS6_IJSA_NS7_ILi512EEESA_EEES9_SC_SE_Li256ELb1ELb1ELb1ELb0EEENS1_36VarlenDynamicPersistentTileSchedulerILi64ELi64ELi256ELi128ELb1ELb1ELb1ELb0ELb1ELb1EEEEEEEEEvNT_6ParamsE:
[----:B------:R-:W-:Y:S01]  /*0000*/  LDC R1, c[0x0][0x37c] ;  /* 0x0000df00ff017b82 */ /* 0x000fe20000000800 */
[----:B------:R-:W-:Y:S05]  /*0010*/  EXIT ;  /* 0x000000000000794d */ /* 0x000fea0003800000 */
.L_x_5:
        /* <DEDUP_REMOVED lines=14> */
.L_x_23:


//--------------------- .text._ZN7cutlass13device_kernelIN5flash11enable_sm90INS1_16FlashAttnFwdSm90INS1_25CollectiveMainloopFwdSm90ILi2EN4cute5tupleIJNS5_1CILi1EEES8_S8_EEENS6_IJNS7_ILi64EEESA_SA_EEELi512ENS_10bfloat16_tEfNS_4arch4Sm90ELb0ELb1ELb1ELb0ELb1ELb0ELb0ELb0ELb0ELb1ELb1ELb0EEENS1_21CollectiveEpilogueFwdINS6_IJSA_NS7_ILi512EEESA_EEES9_SC_SE_Li256ELb0ELb1ELb1ELb0EEENS1_19SingleTileSchedulerILb0ELb1ELb1ELi64EEEEEEEEEvNT_6ParamsE --------------------------
	.section	.text._ZN7cutlass13device_kernelIN5flash11enable_sm90INS1_16FlashAttnFwdSm90INS1_25CollectiveMainloopFwdSm90ILi2EN4cute5tupleIJNS5_1CILi1EEES8_S8_EEENS6_IJNS7_ILi64EEESA_SA_EEELi512ENS_10bfloat16_tEfNS_4arch4Sm90ELb0ELb1ELb1ELb0ELb1ELb0ELb0ELb0ELb0ELb1ELb1ELb0EEENS1_21CollectiveEpilogueFwdINS6_IJSA_NS7_ILi512EEESA_EEES9_SC_SE_Li256ELb0ELb1ELb1ELb0EEENS1_19SingleTileSchedulerILb0ELb1ELb1ELi64EEEEEEEEEvNT_6ParamsE,"ax",@progbits
	.align	128
.text._ZN7cutlass13device_kernelIN5flash11enable_sm90INS1_16FlashAttnFwdSm90INS1_25CollectiveMainloopFwdSm90ILi2EN4cute5tupleIJNS5_1CILi1EEES8_S8_EEENS6_IJNS7_ILi64EEESA_SA_EEELi512ENS_10bfloat16_tEfNS_4arch4Sm90ELb0ELb1ELb1ELb0ELb1ELb0ELb0ELb0ELb0ELb1ELb1ELb0EEENS1_21CollectiveEpilogueFwdINS6_IJSA_NS7_ILi512EEESA_EEES9_SC_SE_Li256ELb0ELb1ELb1ELb0EEENS1_19SingleTileSchedulerILb0ELb1ELb1ELi64EEEEEEEEEvNT_6ParamsE:
        .type           _ZN7cutlass13device_kernelIN5flash11enable_sm90INS1_16FlashAttnFwdSm90INS1_25CollectiveMainloopFwdSm90ILi2EN4cute5tupleIJNS5_1CILi1EEES8_S8_EEENS6_IJNS7_ILi64EEESA_SA_EEELi512ENS_10bfloat16_tEfNS_4arch4Sm90ELb0ELb1ELb1ELb0ELb1ELb0ELb0ELb0ELb0ELb1ELb1ELb0EEENS1_21CollectiveEpilogueFwdINS6_IJSA_NS7_ILi512EEESA_EEES9_SC_SE_Li256ELb0ELb1ELb1ELb0EEENS1_19SingleTileSchedulerILb0ELb1ELb1ELi64EEEEEEEEEvNT_6ParamsE,@function
        .size           _ZN7cutlass13device_kernelIN5flash11enable_sm90INS1_16FlashAttnFwdSm90INS1_25CollectiveMainloopFwdSm90ILi2EN4cute5tupleIJNS5_1CILi1EEES8_S8_EEENS6_IJNS7_ILi64EEESA_SA_EEELi512ENS_10bfloat16_tEfNS_4arch4Sm90ELb0ELb1ELb1ELb0ELb1ELb0ELb0ELb0ELb0ELb1ELb1ELb0EEENS1_21CollectiveEpilogueFwdINS6_IJSA_NS7_ILi512EEESA_EEES9_SC_SE_Li256ELb0ELb1ELb1ELb0EEENS1_19SingleTileSchedulerILb0ELb1ELb1ELi64EEEEEEEEEvNT_6ParamsE,(.L_x_24 - _ZN7cutlass13device_kernelIN5flash11enable_sm90INS1_16FlashAttnFwdSm90INS1_25CollectiveMainloopFwdSm90ILi2EN4cute5tupleIJNS5_1CILi1EEES8_S8_EEENS6_IJNS7_ILi64EEESA_SA_EEELi512ENS_10bfloat16_tEfNS_4arch4Sm90ELb0ELb1ELb1ELb0ELb1ELb0ELb0ELb0ELb0ELb1ELb1ELb0EEENS1_21CollectiveEpilogueFwdINS6_IJSA_NS7_ILi512EEESA_EEES9_SC_SE_Li256ELb0ELb1ELb1ELb0EEENS1_19SingleTileSchedulerILb0ELb1ELb1ELi64EEEEEEEEEvNT_6ParamsE)
        .other          _ZN7cutlass13device_kernelIN5flash11enable_sm90INS1_16FlashAttnFwdSm90INS1_25CollectiveMainloopFwdSm90ILi2EN4cute5tupleIJNS5_1CILi1EEES8_S8_EEENS6_IJNS7_ILi64EEESA_SA_EEELi512ENS_10bfloat16_tEfNS_4arch4Sm90ELb0ELb1ELb1ELb0ELb1ELb0ELb0ELb0ELb0ELb1ELb1ELb0EEENS1_21CollectiveEpilogueFwdINS6_IJSA_NS7_ILi512EEESA_EEES9_SC_SE_Li256ELb0ELb1ELb1ELb0EEENS1_19SingleTileSchedulerILb0ELb1ELb1ELi64EEEEEEEEEvNT_6ParamsE,@"STO_CUDA_ENTRY STV_DEFAULT"
_ZN7cutlass13device_kernelIN5flash11enable_sm90INS1_16FlashAttnFwdSm90INS1_25CollectiveMainloopFwdSm90ILi2EN4cute5tupleIJNS5_1CILi1EEES8_S8_EEENS6_IJNS7_ILi64EEESA_SA_EEELi512ENS_10bfloat16_tEfNS_4arch4Sm90ELb0ELb1ELb1ELb0ELb1ELb0ELb0ELb0ELb0ELb1ELb1ELb0EEENS1_21CollectiveEpilogueFwdINS6_IJSA_NS7_ILi512EEESA_EEES9_SC_SE_Li256ELb0ELb1ELb1ELb0EEENS1_19SingleTileSchedulerILb0ELb1ELb1ELi64EEEEEEEEEvNT_6ParamsE:
[----:B------:R-:W-:Y:S01]  /*0000*/  LDC R1, c[0x0][0x37c] ;  /* 0x0000df00ff017b82 */ /* 0x000fe20000000800 */
[----:B------:R-:W-:Y:S05]  /*0010*/  EXIT ;  /* 0x000000000000794d */ /* 0x000fea0003800000 */
.L_x_6:
        /* <DEDUP_REMOVED lines=14> */
.L_x_24:


//--------------------- .text._ZN7cutlass13device_kernelIN5flash11enable_sm90INS1_16FlashAttnFwdSm90INS1_25CollectiveMainloopFwdSm90ILi2EN4cute5tupleIJNS5_1CILi1EEES8_S8_EEENS6_IJNS7_ILi64EEESA_SA_EEELi512ENS_10bfloat16_tEfNS_4arch4Sm90ELb0ELb1ELb1ELb0ELb1ELb0ELb1ELb0ELb0ELb1ELb1ELb0EEENS1_21CollectiveEpilogueFwdINS6_IJSA_NS7_ILi512EEESA_EEES9_SC_SE_Li256ELb0ELb1ELb1ELb0EEENS1_19SingleTileSchedulerILb0ELb1ELb1ELi64EEEEEEEEEvNT_6ParamsE --------------------------
	.section	.text._ZN7cutlass13device_kernelIN5flash11enable_sm90INS1_16FlashAttnFwdSm90INS1_25CollectiveMainloopFwdSm90ILi2EN4cute5tupleIJNS5_1CILi1EEES8_S8_EEENS6_IJNS7_ILi64EEESA_SA_EEELi512ENS_10bfloat16_tEfNS_4arch4Sm90ELb0ELb1ELb1ELb0ELb1ELb0ELb1ELb0ELb0ELb1ELb1ELb0EEENS1_21CollectiveEpilogueFwdINS6_IJSA_NS7_ILi512EEESA_EEES9_SC_SE_Li256ELb0ELb1ELb1ELb0EEENS1_19SingleTileSchedulerILb0ELb1ELb1ELi64EEEEEEEEEvNT_6ParamsE,"ax",@progbits
	.align	128
.text._ZN7cutlass13device_kernelIN5flash11enable_sm90INS1_16FlashAttnFwdSm90INS1_25CollectiveMainloopFwdSm90ILi2EN4cute5tupleIJNS5_1CILi1EEES8_S8_EEENS6_IJNS7_ILi64EEESA_SA_EEELi512ENS_10bfloat16_tEfNS_4arch4Sm90ELb0ELb1ELb1ELb0ELb1ELb0ELb1ELb0ELb0ELb1ELb1ELb0EEENS1_21CollectiveEpilogueFwdINS6_IJSA_NS7_ILi512EEESA_EEES9_SC_SE_Li256ELb0ELb1ELb1ELb0EEENS1_19SingleTileSchedulerILb0ELb1ELb1ELi64EEEEEEEEEvNT_6ParamsE:
        .type           _ZN7cutlass13device_kernelIN5flash11enable_sm90INS1_16FlashAttnFwdSm90INS1_25CollectiveMainloopFwdSm90ILi2EN4cute5tupleIJNS5_1CILi1EEES8_S8_EEENS6_IJNS7_ILi64EEESA_SA_EEELi512ENS_10bfloat16_tEfNS_4arch4Sm90ELb0ELb1ELb1ELb0ELb1ELb0ELb1ELb0ELb0ELb1ELb1ELb0EEENS1_21CollectiveEpilogueFwdINS6_IJSA_NS7_ILi512EEESA_EEES9_SC_SE_Li256ELb0ELb1ELb1ELb0EEENS1_19SingleTileSchedulerILb0ELb1ELb1ELi64EEEEEEEEEvNT_6ParamsE,@function
        .size           _ZN7cutlass13device_kernelIN5flash11enable_sm90INS1_16FlashAttnFwdSm90INS1_25CollectiveMainloopFwdSm90ILi2EN4cute5tupleIJNS5_1CILi1EEES8_S8_EEENS6_IJNS7_ILi64EEESA_SA_EEELi512ENS_10bfloat16_tEfNS_4arch4Sm90ELb0ELb1ELb1ELb0ELb1ELb0ELb1ELb0ELb0ELb1ELb1ELb0EEENS1_21CollectiveEpilogueFwdINS6_IJSA_NS7_ILi512EEESA_EEES9_SC_SE_Li256ELb0ELb1ELb1ELb0EEENS1_19SingleTileSchedulerILb0ELb1ELb1ELi64EEEEEEEEEvNT_6ParamsE,(.L_x_25 - _ZN7cutlass13device_kernelIN5flash11enable_sm90INS1_16FlashAttnFwdSm90INS1_25CollectiveMainloopFwdSm90ILi2EN4cute5tupleIJNS5_1CILi1EEES8_S8_EEENS6_IJNS7_ILi64EEESA_SA_EEELi512ENS_10bfloat16_tEfNS_4arch4Sm90ELb0ELb1ELb1ELb0ELb1ELb0ELb1ELb0ELb0ELb1ELb1ELb0EEENS1_21CollectiveEpilogueFwdINS6_IJSA_NS7_ILi512EEESA_EEES9_SC_SE_Li256ELb0ELb1ELb1ELb0EEENS1_19SingleTileSchedulerILb0ELb1ELb1ELi64EEEEEEEEEvNT_6ParamsE)
        .other          _ZN7cutlass13device_kernelIN5flash11enable_sm90INS1_16FlashAttnFwdSm90INS1_25CollectiveMainloopFwdSm90ILi2EN4cute5tupleIJNS5_1CILi1EEES8_S8_EEENS6_IJNS7_ILi64EEESA_SA_EEELi512ENS_10bfloat16_tEfNS_4arch4Sm90ELb0ELb1ELb1ELb0ELb1ELb0ELb1ELb0ELb0ELb1ELb1ELb0EEENS1_21CollectiveEpilogueFwdINS6_IJSA_NS7_ILi512EEESA_EEES9_SC_SE_Li256ELb0ELb1ELb1ELb0EEENS1_19SingleTileSchedulerILb0ELb1ELb1ELi64EEEEEEEEEvNT_6ParamsE,@"STO_CUDA_ENTRY STV_DEFAULT"
_ZN7cutlass13device_kernelIN5flash11enable_sm90INS1_16FlashAttnFwdSm90INS1_25CollectiveMainloopFwdSm90ILi2EN4cute5tupleIJNS5_1CILi1EEES8_S8_EEENS6_IJNS7_ILi64EEESA_SA_EEELi512ENS_10bfloat16_tEfNS_4arch4Sm90ELb0ELb1ELb1ELb0ELb1ELb0ELb1ELb0ELb0ELb1ELb1ELb0EEENS1_21CollectiveEpilogueFwdINS6_IJSA_NS7_ILi512EEESA_EEES9_SC_SE_Li256ELb0ELb1ELb1ELb0EEENS1_19SingleTileSchedulerILb0ELb1ELb1ELi64EEEEEEEEEvNT_6ParamsE:
[----:B------:R-:W-:Y:S01]  /*0000*/  LDC R1, c[0x0][0x37c] ;  /* 0x0000df00ff017b82 */ /* 0x000fe20000000800 */
[----:B------:R-:W-:Y:S05]  /*0010*/  EXIT ;  /* 0x000000000000794d */ /* 0x000fea0003800000 */
.L_x_7:
        /* <DEDUP_REMOVED lines=14> */
.L_x_25:


//--------------------- .text._ZN7cutlass13device_kernelIN5flash11enable_sm90INS1_16FlashAttnFwdSm90INS1_25CollectiveMainloopFwdSm90ILi2EN4cute5tupleIJNS5_1CILi1EEES8_S8_EEENS6_IJNS7_ILi64EEESA_SA_EEELi512ENS_10bfloat16_tEfNS_4arch4Sm90ELb0ELb1ELb1ELb1ELb1ELb0ELb0ELb0ELb0ELb1ELb1ELb0EEENS1_21CollectiveEpilogueFwdINS6_IJSA_NS7_ILi512EEESA_EEES9_SC_SE_Li256ELb1ELb1ELb1ELb0EEENS1_36VarlenDynamicPersistentTileSchedulerILi64ELi64ELi256ELi128ELb1ELb1ELb1ELb1ELb0ELb1EEEEEEEEEvNT_6ParamsE --------------------------
	.section	.text._ZN7cutlass13device_kernelIN5flash11enable_sm90INS1_16FlashAttnFwdSm90INS1_25CollectiveMainloopFwdSm90ILi2EN4cute5tupleIJNS5_1CILi1EEES8_S8_EEENS6_IJNS7_ILi64EEESA_SA_EEELi512ENS_10bfloat16_tEfNS_4arch4Sm90ELb0ELb1ELb1ELb1ELb1ELb0ELb0ELb0ELb0ELb1ELb1ELb0EEENS1_21CollectiveEpilogueFwdINS6_IJSA_NS7_ILi512EEESA_EEES9_SC_SE_Li256ELb1ELb1ELb1ELb0EEENS1_36VarlenDynamicPersistentTileSchedulerILi64ELi64ELi256ELi128ELb1ELb1ELb1ELb1ELb0ELb1EEEEEEEEEvNT_6ParamsE,"ax",@progbits
	.align	128
.text._ZN7cutlass13device_kernelIN5flash11enable_sm90INS1_16FlashAttnFwdSm90INS1_25CollectiveMainloopFwdSm90ILi2EN4cute5tupleIJNS5_1CILi1EEES8_S8_EEENS6_IJNS7_ILi64EEESA_SA_EEELi512ENS_10bfloat16_tEfNS_4arch4Sm90ELb0ELb1ELb1ELb1ELb1ELb0ELb0ELb0ELb0ELb1ELb1ELb0EEENS1_21CollectiveEpilogueFwdINS6_IJSA_NS7_ILi512EEESA_EEES9_SC_SE_Li256ELb1ELb1ELb1ELb0EEENS1_36VarlenDynamicPersistentTileSchedulerILi64ELi64ELi256ELi128ELb1ELb1ELb1ELb1ELb0ELb1EEEEEEEEEvNT_6ParamsE:
        .type           _ZN7cutlass13device_kernelIN5flash11enable_sm90INS1_16FlashAttnFwdSm90INS1_25CollectiveMainloopFwdSm90ILi2EN4cute5tupleIJNS5_1CILi1EEES8_S8_EEENS6_IJNS7_ILi64EEESA_SA_EEELi512ENS_10bfloat16_tEfNS_4arch4Sm90ELb0ELb1ELb1ELb1ELb1ELb0ELb0ELb0ELb0ELb1ELb1ELb0EEENS1_21CollectiveEpilogueFwdINS6_IJSA_NS7_ILi512EEESA_EEES9_SC_SE_Li256ELb1ELb1ELb1ELb0EEENS1_36VarlenDynamicPersistentTileSchedulerILi64ELi64ELi256ELi128ELb1ELb1ELb1ELb1ELb0ELb1EEEEEEEEEvNT_6ParamsE,@function
        .size           _ZN7cutlass13device_kernelIN5flash11enable_sm90INS1_16FlashAttnFwdSm90INS1_25CollectiveMainloopFwdSm90ILi2EN4cute5tupleIJNS5_1CILi1EEES8_S8_EEENS6_IJNS7_ILi64EEESA_SA_EEELi512ENS_10bfloat16_tEfNS_4arch4Sm90ELb0ELb1ELb1ELb1ELb1ELb0ELb0ELb0ELb0ELb1ELb1ELb0EEENS1_21CollectiveEpilogueFwdINS6_IJSA_NS7_ILi512EEESA_EEES9_SC_SE_Li256ELb1ELb1ELb1ELb0EEENS1_36VarlenDynamicPersistentTileSchedulerILi64ELi64ELi256ELi128ELb1ELb1ELb1ELb1ELb0ELb1EEEEEEEEEvNT_6ParamsE,(.L_x_26 - _ZN7cutlass13device_kernelIN5flash11enable_sm90INS1_16FlashAttnFwdSm90INS1_25CollectiveMainloopFwdSm90ILi2EN4cute5tupleIJNS5_1CILi1EEES8_S8_EEENS6_IJNS7_ILi64EEESA_SA_EEELi512ENS_10bfloat16_tEfNS_4arch4Sm90ELb0ELb1ELb1ELb1ELb1ELb0ELb0ELb0ELb0ELb1ELb1ELb0EEENS1_21CollectiveEpilogueFwdINS6_IJSA_NS7_ILi512EEESA_EEES9_SC_SE_Li256ELb1ELb1ELb1ELb0EEENS1_36VarlenDynamicPersistentTileSchedulerILi64ELi64ELi256ELi128ELb1ELb1ELb1ELb1ELb0ELb1EEEEEEEEEvNT_6ParamsE)
        .other          _ZN7cutlass13device_kernelIN5flash11enable_sm90INS1_16FlashAttnFwdSm90INS1_25CollectiveMainloopFwdSm90ILi2EN4cute5tupleIJNS5_1CILi1EEES8_S8_EEENS6_IJNS7_ILi64EEESA_SA_EEELi512ENS_10bfloat16_tEfNS_4arch4Sm90ELb0ELb1ELb1ELb1ELb1ELb0ELb0ELb0ELb0ELb1ELb1ELb0EEENS1_21CollectiveEpilogueFwdINS6_IJSA_NS7_ILi512EEESA_EEES9_SC_SE_Li256ELb1ELb1ELb1ELb0EEENS1_36VarlenDynamicPersistentTileSchedulerILi64ELi64ELi256ELi128ELb1ELb1ELb1ELb1ELb0ELb1EEEEEEEEEvNT_6ParamsE,@"STO_CUDA_ENTRY STV_DEFAULT"
_ZN7cutlass13device_kernelIN5flash11enable_sm90INS1_16FlashAttnFwdSm90INS1_25CollectiveMainloopFwdSm90ILi2EN4cute5tupleIJNS5_1CILi1EEES8_S8_EEENS6_IJNS7_ILi64EEESA_SA_EEELi512ENS_10bfloat16_tEfNS_4arch4Sm90ELb0ELb1ELb1ELb1ELb1ELb0ELb0ELb0ELb0ELb1ELb1ELb0EEENS1_21CollectiveEpilogueFwdINS6_IJSA_NS7_ILi512EEESA_EEES9_SC_SE_Li256ELb1ELb1ELb1ELb0EEENS1_36VarlenDynamicPersistentTileSchedulerILi64ELi64ELi256ELi128ELb1ELb1ELb1ELb1ELb0ELb1EEEEEEEEEvNT_6ParamsE:
[----:B------:R-:W-:Y:S01]  /*0000*/  LDC R1, c[0x0][0x37c] ;  /* 0x0000df00ff017b82 */ /* 0x000fe20000000800 */
[----:B------:R-:W-:Y:S05]  /*0010*/  EXIT ;  /* 0x000000000000794d */ /* 0x000fea0003800000 */
.L_x_8:
        /* <DEDUP_REMOVED lines=14> */
.L_x_26:


//--------------------- .text._ZN7cutlass13device_kernelIN5flash11enable_sm90INS1_16FlashAttnFwdSm90INS1_25CollectiveMainloopFwdSm90ILi2EN4cute5tupleIJNS5_1CILi1EEES8_S8_EEENS6_IJNS7_ILi64EEESA_SA_EEELi512ENS_10bfloat16_tEfNS_4arch4Sm90ELb0ELb1ELb1ELb1ELb1ELb1ELb0ELb0ELb0ELb1ELb1ELb0EEENS1_21CollectiveEpilogueFwdINS6_IJSA_NS7_ILi512EEESA_EEES9_SC_SE_Li256ELb1ELb1ELb1ELb0EEENS1_36VarlenDynamicPersistentTileSchedulerILi64ELi64ELi256ELi128ELb1ELb1ELb1ELb1ELb0ELb1EEEEEEEEEvNT_6ParamsE --------------------------
	.section	.text._ZN7cutlass13device_kernelIN5flash11enable_sm90INS1_16FlashAttnFwdSm90INS1_25CollectiveMainloopFwdSm90ILi2EN4cute5tupleIJNS5_1CILi1EEES8_S8_EEENS6_IJNS7_ILi64EEESA_SA_EEELi512ENS_10bfloat16_tEfNS_4arch4Sm90ELb0ELb1ELb1ELb1ELb1ELb1ELb0ELb0ELb0ELb1ELb1ELb0EEENS1_21CollectiveEpilogueFwdINS6_IJSA_NS7_ILi512EEESA_EEES9_SC_SE_Li256ELb1ELb1ELb1ELb0EEENS1_36VarlenDynamicPersistentTileSchedulerILi64ELi64ELi256ELi128ELb1ELb1ELb1ELb1ELb0ELb1EEEEEEEEEvNT_6ParamsE,"ax",@progbits
	.align	128
.text._ZN7cutlass13device_kernelIN5flash11enable_sm90INS1_16FlashAttnFwdSm90INS1_25CollectiveMainloopFwdSm90ILi2EN4cute5tupleIJNS5_1CILi1EEES8_S8_EEENS6_IJNS7_ILi64EEESA_SA_EEELi512ENS_10bfloat16_tEfNS_4arch4Sm90ELb0ELb1ELb1ELb1ELb1ELb1ELb0ELb0ELb0ELb1ELb1ELb0EEENS1_21CollectiveEpilogueFwdINS6_IJSA_NS7_ILi512EEESA_EEES9_SC_SE_Li256ELb1ELb1ELb1ELb0EEENS1_36VarlenDynamicPersistentTileSchedulerILi64ELi64ELi256ELi128ELb1ELb1ELb1ELb1ELb0ELb1EEEEEEEEEvNT_6ParamsE:
        .type           _ZN7cutlass13device_kernelIN5flash11enable_sm90INS1_16FlashAttnFwdSm90INS1_25CollectiveMainloopFwdSm90ILi2EN4cute5tupleIJNS5_1CILi1EEES8_S8_EEENS6_IJNS7_ILi64EEESA_SA_EEELi512ENS_10bfloat16_tEfNS_4arch4Sm90ELb0ELb1ELb1ELb1ELb1ELb1ELb0ELb0ELb0ELb1ELb1ELb0EEENS1_21CollectiveEpilogueFwdINS6_IJSA_NS7_ILi512EEESA_EEES9_SC_SE_Li256ELb1ELb1ELb1ELb0EEENS1_36VarlenDynamicPersistentTileSchedulerILi64ELi64ELi256ELi128ELb1ELb1ELb1ELb1ELb0ELb1EEEEEEEEEvNT_6ParamsE,@function
        .size           _ZN7cutlass13device_kernelIN5flash11enable_sm90INS1_16FlashAttnFwdSm90INS1_25CollectiveMainloopFwdSm90ILi2EN4cute5tupleIJNS5_1CILi1EEES8_S8_EEENS6_IJNS7_ILi64EEESA_SA_EEELi512ENS_10bfloat16_tEfNS_4arch4Sm90ELb0ELb1ELb1ELb1ELb1ELb1ELb0ELb0ELb0ELb1ELb1ELb0EEENS1_21CollectiveEpilogueFwdINS6_IJSA_NS7_ILi512EEESA_EEES9_SC_SE_Li256ELb1ELb1ELb1ELb0EEENS1_36VarlenDynamicPersistentTileSchedulerILi64ELi64ELi256ELi128ELb1ELb1ELb1ELb1ELb0ELb1EEEEEEEEEvNT_6ParamsE,(.L_x_27 - _ZN7cutlass13device_kernelIN5flash11enable_sm90INS1_16FlashAttnFwdSm90INS1_25CollectiveMainloopFwdSm90ILi2EN4cute5tupleIJNS5_1CILi1EEES8_S8_EEENS6_IJNS7_ILi64EEESA_SA_EEELi512ENS_10bfloat16_tEfNS_4arch4Sm90ELb0ELb1ELb1ELb1ELb1ELb1ELb0ELb0ELb0ELb1ELb1ELb0EEENS1_21CollectiveEpilogueFwdINS6_IJSA_NS7_ILi512EEESA_EEES9_SC_SE_Li256ELb1ELb1ELb1ELb0EEENS1_36VarlenDynamicPersistentTileSchedulerILi64ELi64ELi256ELi128ELb1ELb1ELb1ELb1ELb0ELb1EEEEEEEEEvNT_6ParamsE)
        .other          _ZN7cutlass13device_kernelIN5flash11enable_sm90INS1_16FlashAttnFwdSm90INS1_25CollectiveMainloopFwdSm90ILi2EN4cute5tupleIJNS5_1CILi1EEES8_S8_EEENS6_IJNS7_ILi64EEESA_SA_EEELi512ENS_10bfloat16_tEfNS_4arch4Sm90ELb0ELb1ELb1ELb1ELb1ELb1ELb0ELb0ELb0ELb1ELb1ELb0EEENS1_21CollectiveEpilogueFwdINS6_IJSA_NS7_ILi512EEESA_EEES9_SC_SE_Li256ELb1ELb1ELb1ELb0EEENS1_36VarlenDynamicPersistentTileSchedulerILi64ELi64ELi256ELi128ELb1ELb1ELb1ELb1ELb0ELb1EEEEEEEEEvNT_6ParamsE,@"STO_CUDA_ENTRY STV_DEFAULT"
_ZN7cutlass13device_kernelIN5flash11enable_sm90INS1_16FlashAttnFwdSm90INS1_25CollectiveMainloopFwdSm90ILi2EN4cute5tupleIJNS5_1CILi1EEES8_S8_EEENS6_IJNS7_ILi64EEESA_SA_EEELi512ENS_10bfloat16_tEfNS_4arch4Sm90ELb0ELb1ELb1ELb1ELb1ELb1ELb0ELb0ELb0ELb1ELb1ELb0EEENS1_21CollectiveEpilogueFwdINS6_IJSA_NS7_ILi512EEESA_EEES9_SC_SE_Li256ELb1ELb1ELb1ELb0EEENS1_36VarlenDynamicPersistentTileSchedulerILi64ELi64ELi256ELi128ELb1ELb1ELb1ELb1ELb0ELb1EEEEEEEEEvNT_6ParamsE:
[----:B------:R-:W-:Y:S01]  /*0000*/  LDC R1, c[0x0][0x37c] ;  /* 0x0000df00ff017b82 */ /* 0x000fe20000000800 */
[----:B------:R-:W-:Y:S05]  /*0010*/  EXIT ;  /* 0x000000000000794d */ /* 0x000fea0003800000 */
.L_x_9:
        /* <DEDUP_REMOVED lines=14> */
.L_x_27:


//--------------------- .text._ZN7cutlass13device_kernelIN5flash11enable_sm90INS1_16FlashAttnFwdSm90INS1_25CollectiveMainloopFwdSm90ILi2EN4cute5tupleIJNS5_1CILi1EEES8_S8_EEENS6_IJNS7_ILi64EEESA_SA_EEELi512ENS_10bfloat16_tEfNS_4arch4Sm90ELb0ELb1ELb1ELb1ELb1ELb0ELb1ELb0ELb0ELb1ELb1ELb0EEENS1_21CollectiveEpilogueFwdINS6_IJSA_NS7_ILi512EEESA_EEES9_SC_SE_Li256ELb1ELb1ELb1ELb0EEENS1_36VarlenDynamicPersistentTileSchedulerILi64ELi64ELi256ELi128ELb1ELb1ELb1ELb1ELb0ELb1EEEEEEEEEvNT_6ParamsE --------------------------
	.section	.text._ZN7cutlass13device_kernelIN5flash11enable_sm90INS1_16FlashAttnFwdSm90INS1_25CollectiveMainloopFwdSm90ILi2EN4cute5tupleIJNS5_1CILi1EEES8_S8_EEENS6_IJNS7_ILi64EEESA_SA_EEELi512ENS_10bfloat16_tEfNS_4arch4Sm90ELb0ELb1ELb1ELb1ELb1ELb0ELb1ELb0ELb0ELb1ELb1ELb0EEENS1_21CollectiveEpilogueFwdINS6_IJSA_NS7_ILi512EEESA_EEES9_SC_SE_Li256ELb1ELb1ELb1ELb0EEENS1_36VarlenDynamicPersistentTileSchedulerILi64ELi64ELi256ELi128ELb1ELb1ELb1ELb1ELb0ELb1EEEEEEEEEvNT_6ParamsE,"ax",@progbits
	.align	128
.text._ZN7cutlass13device_kernelIN5flash11enable_sm90INS1_16FlashAttnFwdSm90INS1_25CollectiveMainloopFwdSm90ILi2EN4cute5tupleIJNS5_1CILi1EEES8_S8_EEENS6_IJNS7_ILi64EEESA_SA_EEELi512ENS_10bfloat16_tEfNS_4arch4Sm90ELb0ELb1ELb1ELb1ELb1ELb0ELb1ELb0ELb0ELb1ELb1ELb0EEENS1_21CollectiveEpilogueFwdINS6_IJSA_NS7_ILi512EEESA_EEES9_SC_SE_Li256ELb1ELb1ELb1ELb0EEENS1_36VarlenDynamicPersistentTileSchedulerILi64ELi64ELi256ELi128ELb1ELb1ELb1ELb1ELb0ELb1EEEEEEEEEvNT_6ParamsE:
        .type           _ZN7cutlass13device_kernelIN5flash11enable_sm90INS1_16FlashAttnFwdSm90INS1_25CollectiveMainloopFwdSm90ILi2EN4cute5tupleIJNS5_1CILi1EEES8_S8_EEENS6_IJNS7_ILi64EEESA_SA_EEELi512ENS_10bfloat16_tEfNS_4arch4Sm90ELb0ELb1ELb1ELb1ELb1ELb0ELb1ELb0ELb0ELb1ELb1ELb0EEENS1_21CollectiveEpilogueFwdINS6_IJSA_NS7_ILi512EEESA_EEES9_SC_SE_Li256ELb1ELb1ELb1ELb0EEENS1_36VarlenDynamicPersistentTileSchedulerILi64ELi64ELi256ELi128ELb1ELb1ELb1ELb1ELb0ELb1EEEEEEEEEvNT_6ParamsE,@function
        .size           _ZN7cutlass13device_kernelIN5flash11enable_sm90INS1_16FlashAttnFwdSm90INS1_25CollectiveMainloopFwdSm90ILi2EN4cute5tupleIJNS5_1CILi1EEES8_S8_EEENS6_IJNS7_ILi64EEESA_SA_EEELi512ENS_10bfloat16_tEfNS_4arch4Sm90ELb0ELb1ELb1ELb1ELb1ELb0ELb1ELb0ELb0ELb1ELb1ELb0EEENS1_21CollectiveEpilogueFwdINS6_IJSA_NS7_ILi512EEESA_EEES9_SC_SE_Li256ELb1ELb1ELb1ELb0EEENS1_36VarlenDynamicPersistentTileSchedulerILi64ELi64ELi256ELi128ELb1ELb1ELb1ELb1ELb0ELb1EEEEEEEEEvNT_6ParamsE,(.L_x_28 - _ZN7cutlass13device_kernelIN5flash11enable_sm90INS1_16FlashAttnFwdSm90INS1_25CollectiveMainloopFwdSm90ILi2EN4cute5tupleIJNS5_1CILi1EEES8_S8_EEENS6_IJNS7_ILi64EEESA_SA_EEELi512ENS_10bfloat16_tEfNS_4arch4Sm90ELb0ELb1ELb1ELb1ELb1ELb0ELb1ELb0ELb0ELb1ELb1ELb0EEENS1_21CollectiveEpilogueFwdINS6_IJSA_NS7_ILi512EEESA_EEES9_SC_SE_Li256ELb1ELb1ELb1ELb0EEENS1_36VarlenDynamicPersistentTileSchedulerILi64ELi64ELi256ELi128ELb1ELb1ELb1ELb1ELb0ELb1EEEEEEEEEvNT_6ParamsE)
        .other          _ZN7cutlass13device_kernelIN5flash11enable_sm90INS1_16FlashAttnFwdSm90INS1_25CollectiveMainloopFwdSm90ILi2EN4cute5tupleIJNS5_1CILi1EEES8_S8_EEENS6_IJNS7_ILi64EEESA_SA_EEELi512ENS_10bfloat16_tEfNS_4arch4Sm90ELb0ELb1ELb1ELb1ELb1ELb0ELb1ELb0ELb0ELb1ELb1ELb0EEENS1_21CollectiveEpilogueFwdINS6_IJSA_NS7_ILi512EEESA_EEES9_SC_SE_Li256ELb1ELb1ELb1ELb0EEENS1_36VarlenDynamicPersistentTileSchedulerILi64ELi64ELi256ELi128ELb1ELb1ELb1ELb1ELb0ELb1EEEEEEEEEvNT_6ParamsE,@"STO_CUDA_ENTRY STV_DEFAULT"
_ZN7cutlass13device_kernelIN5flash11enable_sm90INS1_16FlashAttnFwdSm90INS1_25CollectiveMainloopFwdSm90ILi2EN4cute5tupleIJNS5_1CILi1EEES8_S8_EEENS6_IJNS7_ILi64EEESA_SA_EEELi512ENS_10bfloat16_tEfNS_4arch4Sm90ELb0ELb1ELb1ELb1ELb1ELb0ELb1ELb0ELb0ELb1ELb1ELb0EEENS1_21CollectiveEpilogueFwdINS6_IJSA_NS7_ILi512EEESA_EEES9_SC_SE_Li256ELb1ELb1ELb1ELb0EEENS1_36VarlenDynamicPersistentTileSchedulerILi64ELi64ELi256ELi128ELb1ELb1ELb1ELb1ELb0ELb1EEEEEEEEEvNT_6ParamsE:
[----:B------:R-:W-:Y:S01]  /*0000*/  LDC R1, c[0x0][0x37c] ;  /* 0x0000df00ff017b82 */ /* 0x000fe20000000800 */
[----:B------:R-:W-:Y:S05]  /*0010*/  EXIT ;  /* 0x000000000000794d */ /* 0x000fea0003800000 */
.L_x_10:
        /* <DEDUP_REMOVED lines=14> */
.L_x_28:


//--------------------- .text._ZN7cutlass13device_kernelIN5flash11enable_sm90INS1_16FlashAttnFwdSm90INS1_25CollectiveMainloopFwdSm90ILi2EN4cute5tupleIJNS5_1CILi1EEES8_S8_EEENS6_IJNS7_ILi64EEESA_SA_EEELi512ENS_10bfloat16_tEfNS_4arch4Sm90ELb0ELb1ELb1ELb1ELb1ELb1ELb1ELb0ELb0ELb1ELb1ELb0EEENS1_21CollectiveEpilogueFwdINS6_IJSA_NS7_ILi512EEESA_EEES9_SC_SE_Li256ELb1ELb1ELb1ELb0EEENS1_36VarlenDynamicPersistentTileSchedulerILi64ELi64ELi256ELi128ELb1ELb1ELb1ELb1ELb0ELb1EEEEEEEEEvNT_6ParamsE --------------------------
	.section	.text._ZN7cutlass13device_kernelIN5flash11enable_sm90INS1_16FlashAttnFwdSm90INS1_25CollectiveMainloopFwdSm90ILi2EN4cute5tupleIJNS5_1CILi1EEES8_S8_EEENS6_IJNS7_ILi64EEESA_SA_EEELi512ENS_10bfloat16_tEfNS_4arch4Sm90ELb0ELb1ELb1ELb1ELb1ELb1ELb1ELb0ELb0ELb1ELb1ELb0EEENS1_21CollectiveEpilogueFwdINS6_IJSA_NS7_ILi512EEESA_EEES9_SC_SE_Li256ELb1ELb1ELb1ELb0EEENS1_36VarlenDynamicPersistentTileSchedulerILi64ELi64ELi256ELi128ELb1ELb1ELb1ELb1ELb0ELb1EEEEEEEEEvNT_6ParamsE,"ax",@progbits
	.align	128
.text._ZN7cutlass13device_kernelIN5flash11enable_sm90INS1_16FlashAttnFwdSm90INS1_25CollectiveMainloopFwdSm90ILi2EN4cute5tupleIJNS5_1CILi1EEES8_S8_EEENS6_IJNS7_ILi64EEESA_SA_EEELi512ENS_10bfloat16_tEfNS_4arch4Sm90ELb0ELb1ELb1ELb1ELb1ELb1ELb1ELb0ELb0ELb1ELb1ELb0EEENS1_21CollectiveEpilogueFwdINS6_IJSA_NS7_ILi512EEESA_EEES9_SC_SE_Li256ELb1ELb1ELb1ELb0EEENS1_36VarlenDynamicPersistentTileSchedulerILi64ELi64ELi256ELi128ELb1ELb1ELb1ELb1ELb0ELb1EEEEEEEEEvNT_6ParamsE:
        .type           _ZN7cutlass13device_kernelIN5flash11enable_sm90INS1_16FlashAttnFwdSm90INS1_25CollectiveMainloopFwdSm90ILi2EN4cute5tupleIJNS5_1CILi1EEES8_S8_EEENS6_IJNS7_ILi64EEESA_SA_EEELi512ENS_10bfloat16_tEfNS_4arch4Sm90ELb0ELb1ELb1ELb1ELb1ELb1ELb1ELb0ELb0ELb1ELb1ELb0EEENS1_21CollectiveEpilogueFwdINS6_IJSA_NS7_ILi512EEESA_EEES9_SC_SE_Li256ELb1ELb1ELb1ELb0EEENS1_36VarlenDynamicPersistentTileSchedulerILi64ELi64ELi256ELi128ELb1ELb1ELb1ELb1ELb0ELb1EEEEEEEEEvNT_6ParamsE,@function
        .size           _ZN7cutlass13device_kernelIN5flash11enable_sm90INS1_16FlashAttnFwdSm90INS1_25CollectiveMainloopFwdSm90ILi2EN4cute5tupleIJNS5_1CILi1EEES8_S8_EEENS6_IJNS7_ILi64EEESA_SA_EEELi512ENS_10bfloat16_tEfNS_4arch4Sm90ELb0ELb1ELb1ELb1ELb1ELb1ELb1ELb0ELb0ELb1ELb1ELb0EEENS1_21CollectiveEpilogueFwdINS6_IJSA_NS7_ILi512EEESA_EEES9_SC_SE_Li256ELb1ELb1ELb1ELb0EEENS1_36VarlenDynamicPersistentTileSchedulerILi64ELi64ELi256ELi128ELb1ELb1ELb1ELb1ELb0ELb1EEEEEEEEEvNT_6ParamsE,(.L_x_29 - _ZN7cutlass13device_kernelIN5flash11enable_sm90INS1_16FlashAttnFwdSm90INS1_25CollectiveMainloopFwdSm90ILi2EN4cute5tupleIJNS5_1CILi1EEES8_S8_EEENS6_IJNS7_ILi64EEESA_SA_EEELi512ENS_10bfloat16_tEfNS_4arch4Sm90ELb0ELb1ELb1ELb1ELb1ELb1ELb1ELb0ELb0ELb1ELb1ELb0EEENS1_21CollectiveEpilogueFwdINS6_IJSA_NS7_ILi512EEESA_EEES9_SC_SE_Li256ELb1ELb1ELb1ELb0EEENS1_36VarlenDynamicPersistentTileSchedulerILi64ELi64ELi256ELi128ELb1ELb1ELb1ELb1ELb0ELb1EEEEEEEEEvNT_6ParamsE)
        .other          _ZN7cutlass13device_kernelIN5flash11enable_sm90INS1_16FlashAttnFwdSm90INS1_25CollectiveMainloopFwdSm90ILi2EN4cute5tupleIJNS5_1CILi1EEES8_S8_EEENS6_IJNS7_ILi64EEESA_SA_EEELi512ENS_10bfloat16_tEfNS_4arch4Sm90ELb0ELb1ELb1ELb1ELb1ELb1ELb1ELb0ELb0ELb1ELb1ELb0EEENS1_21CollectiveEpilogueFwdINS6_IJSA_NS7_ILi512EEESA_EEES9_SC_SE_Li256ELb1ELb1ELb1ELb0EEENS1_36VarlenDynamicPersistentTileSchedulerILi64ELi64ELi256ELi128ELb1ELb1ELb1ELb1ELb0ELb1EEEEEEEEEvNT_6ParamsE,@"STO_CUDA_ENTRY STV_DEFAULT"
_ZN7cutlass13device_kernelIN5flash11enable_sm90INS1_16FlashAttnFwdSm90INS1_25CollectiveMainloopFwdSm90ILi2EN4cute5tupleIJNS5_1CILi1EEES8_S8_EEENS6_IJNS7_ILi64EEESA_SA_EEELi512ENS_10bfloat16_tEfNS_4arch4Sm90ELb0ELb1ELb1ELb1ELb1ELb1ELb1ELb0ELb0ELb1ELb1ELb0EEENS1_21CollectiveEpilogueFwdINS6_IJSA_NS7_ILi512EEESA_EEES9_SC_SE_Li256ELb1ELb1ELb1ELb0EEENS1_36VarlenDynamicPersistentTileSchedulerILi64ELi64ELi256ELi128ELb1ELb1ELb1ELb1ELb0ELb1EEEEEEEEEvNT_6ParamsE:
[----:B------:R-:W-:Y:S01]  /*0000*/  LDC R1, c[0x0][0x37c] ;  /* 0x0000df00ff017b82 */ /* 0x000fe20000000800 */
[----:B------:R-:W-:Y:S05]  /*0010*/  EXIT ;  /* 0x000000000000794d */ /* 0x000fea0003800000 */
.L_x_11:
        /* <DEDUP_REMOVED lines=14> */
.L_x_29:


//--------------------- .text._ZN7cutlass13device_kernelIN5flash11enable_sm90INS1_16FlashAttnFwdSm90INS1_25CollectiveMainloopFwdSm90ILi2EN4cute5tupleIJNS5_1CILi1EEES8_S8_EEENS6_IJNS7_ILi64EEESA_SA_EEELi512ENS_10bfloat16_tEfNS_4arch4Sm90ELb1ELb0ELb1ELb0ELb1ELb0ELb0ELb0ELb0ELb1ELb1ELb0EEENS1_21CollectiveEpilogueFwdINS6_IJSA_NS7_ILi512EEESA_EEES9_SC_SE_Li256ELb0ELb1ELb1ELb0EEENS1_19SingleTileSchedulerILb0ELb1ELb1ELi64EEEEEEEEEvNT_6ParamsE --------------------------
	.section	.text._ZN7cutlass13device_kernelIN5flash11enable_sm90INS1_16FlashAttnFwdSm90INS1_25CollectiveMainloopFwdSm90ILi2EN4cute5tupleIJNS5_1CILi1EEES8_S8_EEENS6_IJNS7_ILi64EEESA_SA_EEELi512ENS_10bfloat16_tEfNS_4arch4Sm90ELb1ELb0ELb1ELb0ELb1ELb0ELb0ELb0ELb0ELb1ELb1ELb0EEENS1_21CollectiveEpilogueFwdINS6_IJSA_NS7_ILi512EEESA_EEES9_SC_SE_Li256ELb0ELb1ELb1ELb0EEENS1_19SingleTileSchedulerILb0ELb1ELb1ELi64EEEEEEEEEvNT_6ParamsE,"ax",@progbits
	.align	128
.text._ZN7cutlass13device_kernelIN5flash11enable_sm90INS1_16FlashAttnFwdSm90INS1_25CollectiveMainloopFwdSm90ILi2EN4cute5tupleIJNS5_1CILi1EEES8_S8_EEENS6_IJNS7_ILi64EEESA_SA_EEELi512ENS_10bfloat16_tEfNS_4arch4Sm90ELb1ELb0ELb1ELb0ELb1ELb0ELb0ELb0ELb0ELb1ELb1ELb0EEENS1_21CollectiveEpilogueFwdINS6_IJSA_NS7_ILi512EEESA_EEES9_SC_SE_Li256ELb0ELb1ELb1ELb0EEENS1_19SingleTileSchedulerILb0ELb1ELb1ELi64EEEEEEEEEvNT_6ParamsE:
        .type           _ZN7cutlass13device_kernelIN5flash11enable_sm90INS1_16FlashAttnFwdSm90INS1_25CollectiveMainloopFwdSm90ILi2EN4cute5tupleIJNS5_1CILi1EEES8_S8_EEENS6_IJNS7_ILi64EEESA_SA_EEELi512ENS_10bfloat16_tEfNS_4arch4Sm90ELb1ELb0ELb1ELb0ELb1ELb0ELb0ELb0ELb0ELb1ELb1ELb0EEENS1_21CollectiveEpilogueFwdINS6_IJSA_NS7_ILi512EEESA_EEES9_SC_SE_Li256ELb0ELb1ELb1ELb0EEENS1_19SingleTileSchedulerILb0ELb1ELb1ELi64EEEEEEEEEvNT_6ParamsE,@function
        .size           _ZN7cutlass13device_kernelIN5flash11enable_sm90INS1_16FlashAttnFwdSm90INS1_25CollectiveMainloopFwdSm90ILi2EN4cute5tupleIJNS5_1CILi1EEES8_S8_EEENS6_IJNS7_ILi64EEESA_SA_EEELi512ENS_10bfloat16_tEfNS_4arch4Sm90ELb1ELb0ELb1ELb0ELb1ELb0ELb0ELb0ELb0ELb1ELb1ELb0EEENS1_21CollectiveEpilogueFwdINS6_IJSA_NS7_ILi512EEESA_EEES9_SC_SE_Li256ELb0ELb1ELb1ELb0EEENS1_19SingleTileSchedulerILb0ELb1ELb1ELi64EEEEEEEEEvNT_6ParamsE,(.L_x_30 - _ZN7cutlass13device_kernelIN5flash11enable_sm90INS1_16FlashAttnFwdSm90INS1_25CollectiveMainloopFwdSm90ILi2EN4cute5tupleIJNS5_1CILi1EEES8_S8_EEENS6_IJNS7_ILi64EEESA_SA_EEELi512ENS_10bfloat16_tEfNS_4arch4Sm90ELb1ELb0ELb1ELb0ELb1ELb0ELb0ELb0ELb0ELb1ELb1ELb0EEENS1_21CollectiveEpilogueFwdINS6_IJSA_NS7_ILi512EEESA_EEES9_SC_SE_Li256ELb0ELb1ELb1ELb0EEENS1_19SingleTileSchedulerILb0ELb1ELb1ELi64EEEEEEEEEvNT_6ParamsE)
        .other          _ZN7cutlass13device_kernelIN5flash11enable_sm90INS1_16FlashAttnFwdSm90INS1_25CollectiveMainloopFwdSm90ILi2EN4cute5tupleIJNS5_1CILi1EEES8_S8_EEENS6_IJNS7_ILi64EEESA_SA_EEELi512ENS_10bfloat16_tEfNS_4arch4Sm90ELb1ELb0ELb1ELb0ELb1ELb0ELb0ELb0ELb0ELb1ELb1ELb0EEENS1_21CollectiveEpilogueFwdINS6_IJSA_NS7_ILi512EEESA_EEES9_SC_SE_Li256ELb0ELb1ELb1ELb0EEENS1_19SingleTileSchedulerILb0ELb1ELb1ELi64EEEEEEEEEvNT_6ParamsE,@"STO_CUDA_ENTRY STV_DEFAULT"
_ZN7cutlass13device_kernelIN5flash11enable_sm90INS1_16FlashAttnFwdSm90INS1_25CollectiveMainloopFwdSm90ILi2EN4cute5tupleIJNS5_1CILi1EEES8_S8_EEENS6_IJNS7_ILi64EEESA_SA_EEELi512ENS_10bfloat16_tEfNS_4arch4Sm90ELb1ELb0ELb1ELb0ELb1ELb0ELb0ELb0ELb0ELb1ELb1ELb0EEENS1_21CollectiveEpilogueFwdINS6_IJSA_NS7_ILi512EEESA_EEES9_SC_SE_Li256ELb0ELb1ELb1ELb0EEENS1_19SingleTileSchedulerILb0ELb1ELb1ELi64EEEEEEEEEvNT_6ParamsE:
[----:B------:R-:W-:Y:S01]  /*0000*/  LDC R1, c[0x0][0x37c] ;  /* 0x0000df00ff017b82 */ /* 0x000fe20000000800 */
[----:B------:R-:W-:Y:S05]  /*0010*/  EXIT ;  /* 0x000000000000794d */ /* 0x000fea0003800000 */
.L_x_12:
        /* <DEDUP_REMOVED lines=14> */
.L_x_30:


//--------------------- .text._ZN7cutlass13device_kernelIN5flash11enable_sm90INS1_16FlashAttnFwdSm90INS1_25CollectiveMainloopFwdSm90ILi2EN4cute5tupleIJNS5_1CILi1EEES8_S8_EEENS6_IJNS7_ILi64EEESA_SA_EEELi512ENS_10bfloat16_tEfNS_4arch4Sm90ELb1ELb0ELb1ELb0ELb1ELb0ELb1ELb0ELb0ELb1ELb1ELb0EEENS1_21CollectiveEpilogueFwdINS6_IJSA_NS7_ILi512EEESA_EEES9_SC_SE_Li256ELb0ELb1ELb1ELb0EEENS1_19SingleTileSchedulerILb0ELb1ELb1ELi64EEEEEEEEEvNT_6ParamsE --------------------------
	.section	.text._ZN7cutlass13device_kernelIN5flash11enable_sm90INS1_16FlashAttnFwdSm90INS1_25CollectiveMainloopFwdSm90ILi2EN4cute5tupleIJNS5_1CILi1EEES8_S8_EEENS6_IJNS7_ILi64EEESA_SA_EEELi512ENS_10bfloat16_tEfNS_4arch4Sm90ELb1ELb0ELb1ELb0ELb1ELb0ELb1ELb0ELb0ELb1ELb1ELb0EEENS1_21CollectiveEpilogueFwdINS6_IJSA_NS7_ILi512EEESA_EEES9_SC_SE_Li256ELb0ELb1ELb1ELb0EEENS1_19SingleTileSchedulerILb0ELb1ELb1ELi64EEEEEEEEEvNT_6ParamsE,"ax",@progbits
	.align	128
.text._ZN7cutlass13device_kernelIN5flash11enable_sm90INS1_16FlashAttnFwdSm90INS1_25CollectiveMainloopFwdSm90ILi2EN4cute5tupleIJNS5_1CILi1EEES8_S8_EEENS6_IJNS7_ILi64EEESA_SA_EEELi512ENS_10bfloat16_tEfNS_4arch4Sm90ELb1ELb0ELb1ELb0ELb1ELb0ELb1ELb0ELb0ELb1ELb1ELb0EEENS1_21CollectiveEpilogueFwdINS6_IJSA_NS7_ILi512EEESA_EEES9_SC_SE_Li256ELb0ELb1ELb1ELb0EEENS1_19SingleTileSchedulerILb0ELb1ELb1ELi64EEEEEEEEEvNT_6ParamsE:
        .type           _ZN7cutlass13device_kernelIN5flash11enable_sm90INS1_16FlashAttnFwdSm90INS1_25CollectiveMainloopFwdSm90ILi2EN4cute5tupleIJNS5_1CILi1EEES8_S8_EEENS6_IJNS7_ILi64EEESA_SA_EEELi512ENS_10bfloat16_tEfNS_4arch4Sm90ELb1ELb0ELb1ELb0ELb1ELb0ELb1ELb0ELb0ELb1ELb1ELb0EEENS1_21CollectiveEpilogueFwdINS6_IJSA_NS7_ILi512EEESA_EEES9_SC_SE_Li256ELb0ELb1ELb1ELb0EEENS1_19SingleTileSchedulerILb0ELb1ELb1ELi64EEEEEEEEEvNT_6ParamsE,@function
        .size           _ZN7cutlass13device_kernelIN5flash11enable_sm90INS1_16FlashAttnFwdSm90INS1_25CollectiveMainloopFwdSm90ILi2EN4cute5tupleIJNS5_1CILi1EEES8_S8_EEENS6_IJNS7_ILi64EEESA_SA_EEELi512ENS_10bfloat16_tEfNS_4arch4Sm90ELb1ELb0ELb1ELb0ELb1ELb0ELb1ELb0ELb0ELb1ELb1ELb0EEENS1_21CollectiveEpilogueFwdINS6_IJSA_NS7_ILi512EEESA_EEES9_SC_SE_Li256ELb0ELb1ELb1ELb0EEENS1_19SingleTileSchedulerILb0ELb1ELb1ELi64EEEEEEEEEvNT_6ParamsE,(.L_x_31 - _ZN7cutlass13device_kernelIN5flash11enable_sm90INS1_16FlashAttnFwdSm90INS1_25CollectiveMainloopFwdSm90ILi2EN4cute5tupleIJNS5_1CILi1EEES8_S8_EEENS6_IJNS7_ILi64EEESA_SA_EEELi512ENS_10bfloat16_tEfNS_4arch4Sm90ELb1ELb0ELb1ELb0ELb1ELb0ELb1ELb0ELb0ELb1ELb1ELb0EEENS1_21CollectiveEpilogueFwdINS6_IJSA_NS7_ILi512EEESA_EEES9_SC_SE_Li256ELb0ELb1ELb1ELb0EEENS1_19SingleTileSchedulerILb0ELb1ELb1ELi64EEEEEEEEEvNT_6ParamsE)
        .other          _ZN7cutlass13device_kernelIN5flash11enable_sm90INS1_16FlashAttnFwdSm90INS1_25CollectiveMainloopFwdSm90ILi2EN4cute5tupleIJNS5_1CILi1EEES8_S8_EEENS6_IJNS7_ILi64EEESA_SA_EEELi512ENS_10bfloat16_tEfNS_4arch4Sm90ELb1ELb0ELb1ELb0ELb1ELb0ELb1ELb0ELb0ELb1ELb1ELb0EEENS1_21CollectiveEpilogueFwdINS6_IJSA_NS7_ILi512EEESA_EEES9_SC_SE_Li256ELb0ELb1ELb1ELb0EEENS1_19SingleTileSchedulerILb0ELb1ELb1ELi64EEEEEEEEEvNT_6ParamsE,@"STO_CUDA_ENTRY STV_DEFAULT"
_ZN7cutlass13device_kernelIN5flash11enable_sm90INS1_16FlashAttnFwdSm90INS1_25CollectiveMainloopFwdSm90ILi2EN4cute5tupleIJNS5_1CILi1EEES8_S8_EEENS6_IJNS7_ILi64EEESA_SA_EEELi512ENS_10bfloat16_tEfNS_4arch4Sm90ELb1ELb0ELb1ELb0ELb1ELb0ELb1ELb0ELb0ELb1ELb1ELb0EEENS1_21CollectiveEpilogueFwdINS6_IJSA_NS7_ILi512EEESA_EEES9_SC_SE_Li256ELb0ELb1ELb1ELb0EEENS1_19SingleTileSchedulerILb0ELb1ELb1ELi64EEEEEEEEEvNT_6ParamsE:
[----:B------:R-:W-:Y:S01]  /*0000*/  LDC R1, c[0x0][0x37c] ;  /* 0x0000df00ff017b82 */ /* 0x000fe20000000800 */
[----:B------:R-:W-:Y:S05]  /*0010*/  EXIT ;  /* 0x000000000000794d */ /* 0x000fea0003800000 */
.L_x_13:
        /* <DEDUP_REMOVED lines=14> */
.L_x_31:


//--------------------- .text._ZN7cutlass13device_kernelIN5flash11enable_sm90INS1_16FlashAttnFwdSm90INS1_25CollectiveMainloopFwdSm90ILi2EN4cute5tupleIJNS5_1CILi1EEES8_S8_EEENS6_IJNS7_ILi64EEESA_SA_EEELi512ENS_10bfloat16_tEfNS_4arch4Sm90ELb1ELb0ELb1ELb1ELb1ELb0ELb0ELb0ELb0ELb1ELb1ELb0EEENS1_21CollectiveEpilogueFwdINS6_IJSA_NS7_ILi512EEESA_EEES9_SC_SE_Li256ELb1ELb1ELb1ELb0EEENS1_36VarlenDynamicPersistentTileSchedulerILi64ELi64ELi256ELi128ELb1ELb1ELb1ELb1ELb1ELb1EEEEEEEEEvNT_6ParamsE --------------------------
	.section	.text._ZN7cutlass13device_kernelIN5flash11enable_sm90INS1_16FlashAttnFwdSm90INS1_25CollectiveMainloopFwdSm90ILi2EN4cute5tupleIJNS5_1CILi1EEES8_S8_EEENS6_IJNS7_ILi64EEESA_SA_EEELi512ENS_10bfloat16_tEfNS_4arch4Sm90ELb1ELb0ELb1ELb1ELb1ELb0ELb0ELb0ELb0ELb1ELb1ELb0EEENS1_21CollectiveEpilogueFwdINS6_IJSA_NS7_ILi512EEESA_EEES9_SC_SE_Li256ELb1ELb1ELb1ELb0EEENS1_36VarlenDynamicPersistentTileSchedulerILi64ELi64ELi256ELi128ELb1ELb1ELb1ELb1ELb1ELb1EEEEEEEEEvNT_6ParamsE,"ax",@progbits
	.align	128
.text._ZN7cutlass13device_kernelIN5flash11enable_sm90INS1_16FlashAttnFwdSm90INS1_25CollectiveMainloopFwdSm90ILi2EN4cute5tupleIJNS5_1CILi1EEES8_S8_EEENS6_IJNS7_ILi64EEESA_SA_EEELi512ENS_10bfloat16_tEfNS_4arch4Sm90ELb1ELb0ELb1ELb1ELb1ELb0ELb0ELb0ELb0ELb1ELb1ELb0EEENS1_21CollectiveEpilogueFwdINS6_IJSA_NS7_ILi512EEESA_EEES9_SC_SE_Li256ELb1ELb1ELb1ELb0EEENS1_36VarlenDynamicPersistentTileSchedulerILi64ELi64ELi256ELi128ELb1ELb1ELb1ELb1ELb1ELb1EEEEEEEEEvNT_6ParamsE:
        .type           _ZN7cutlass13device_kernelIN5flash11enable_sm90INS1_16FlashAttnFwdSm90INS1_25CollectiveMainloopFwdSm90ILi2EN4cute5tupleIJNS5_1CILi1EEES8_S8_EEENS6_IJNS7_ILi64EEESA_SA_EEELi512ENS_10bfloat16_tEfNS_4arch4Sm90ELb1ELb0ELb1ELb1ELb1ELb0ELb0ELb0ELb0ELb1ELb1ELb0EEENS1_21CollectiveEpilogueFwdINS6_IJSA_NS7_ILi512EEESA_EEES9_SC_SE_Li256ELb1ELb1ELb1ELb0EEENS1_36VarlenDynamicPersistentTileSchedulerILi64ELi64ELi256ELi128ELb1ELb1ELb1ELb1ELb1ELb1EEEEEEEEEvNT_6ParamsE,@function
        .size           _ZN7cutlass13device_kernelIN5flash11enable_sm90INS1_16FlashAttnFwdSm90INS1_25CollectiveMainloopFwdSm90ILi2EN4cute5tupleIJNS5_1CILi1EEES8_S8_EEENS6_IJNS7_ILi64EEESA_SA_EEELi512ENS_10bfloat16_tEfNS_4arch4Sm90ELb1ELb0ELb1ELb1ELb1ELb0ELb0ELb0ELb0ELb1ELb1ELb0EEENS1_21CollectiveEpilogueFwdINS6_IJSA_NS7_ILi512EEESA_EEES9_SC_SE_Li256ELb1ELb1ELb1ELb0EEENS1_36VarlenDynamicPersistentTileSchedulerILi64ELi64ELi256ELi128ELb1ELb1ELb1ELb1ELb1ELb1EEEEEEEEEvNT_6ParamsE,(.L_x_32 - _ZN7cutlass13device_kernelIN5flash11enable_sm90INS1_16FlashAttnFwdSm90INS1_25CollectiveMainloopFwdSm90ILi2EN4cute5tupleIJNS5_1CILi1EEES8_S8_EEENS6_IJNS7_ILi64EEESA_SA_EEELi512ENS_10bfloat16_tEfNS_4arch4Sm90ELb1ELb0ELb1ELb1ELb1ELb0ELb0ELb0ELb0ELb1ELb1ELb0EEENS1_21CollectiveEpilogueFwdINS6_IJSA_NS7_ILi512EEESA_EEES9_SC_SE_Li256ELb1ELb1ELb1ELb0EEENS1_36VarlenDynamicPersistentTileSchedulerILi64ELi64ELi256ELi128ELb1ELb1ELb1ELb1ELb1ELb1EEEEEEEEEvNT_6ParamsE)
        .other          _ZN7cutlass13device_kernelIN5flash11enable_sm90INS1_16FlashAttnFwdSm90INS1_25CollectiveMainloopFwdSm90ILi2EN4cute5tupleIJNS5_1CILi1EEES8_S8_EEENS6_IJNS7_ILi64EEESA_SA_EEELi512ENS_10bfloat16_tEfNS_4arch4Sm90ELb1ELb0ELb1ELb1ELb1ELb0ELb0ELb0ELb0ELb1ELb1ELb0EEENS1_21CollectiveEpilogueFwdINS6_IJSA_NS7_ILi512EEESA_EEES9_SC_SE_Li256ELb1ELb1ELb1ELb0EEENS1_36VarlenDynamicPersistentTileSchedulerILi64ELi64ELi256ELi128ELb1ELb1ELb1ELb1ELb1ELb1EEEEEEEEEvNT_6ParamsE,@"STO_CUDA_ENTRY STV_DEFAULT"
_ZN7cutlass13device_kernelIN5flash11enable_sm90INS1_16FlashAttnFwdSm90INS1_25CollectiveMainloopFwdSm90ILi2EN4cute5tupleIJNS5_1CILi1EEES8_S8_EEENS6_IJNS7_ILi64EEESA_SA_EEELi512ENS_10bfloat16_tEfNS_4arch4Sm90ELb1ELb0ELb1ELb1ELb1ELb0ELb0ELb0ELb0ELb1ELb1ELb0EEENS1_21CollectiveEpilogueFwdINS6_IJSA_NS7_ILi512EEESA_EEES9_SC_SE_Li256ELb1ELb1ELb1ELb0EEENS1_36VarlenDynamicPersistentTileSchedulerILi64ELi64ELi256ELi128ELb1ELb1ELb1ELb1ELb1ELb1EEEEEEEEEvNT_6ParamsE:
[----:B------:R-:W-:Y:S01]  /*0000*/  LDC R1, c[0x0][0x37c] ;  /* 0x0000df00ff017b82 */ /* 0x000fe20000000800 */
[----:B------:R-:W-:Y:S05]  /*0010*/  EXIT ;  /* 0x000000000000794d */ /* 0x000fea0003800000 */
.L_x_14:
        /* <DEDUP_REMOVED lines=14> */
.L_x_32:


//--------------------- .text._ZN7cutlass13device_kernelIN5flash11enable_sm90INS1_16FlashAttnFwdSm90INS1_25CollectiveMainloopFwdSm90ILi2EN4cute5tupleIJNS5_1CILi1EEES8_S8_EEENS6_IJNS7_ILi64EEESA_SA_EEELi512ENS_10bfloat16_tEfNS_4arch4Sm90ELb1ELb0ELb1ELb1ELb1ELb1ELb0ELb0ELb0ELb1ELb1ELb0EEENS1_21CollectiveEpilogueFwdINS6_IJSA_NS7_ILi512EEESA_EEES9_SC_SE_Li256ELb1ELb1ELb1ELb0EEENS1_36VarlenDynamicPersistentTileSchedulerILi64ELi64ELi256ELi128ELb1ELb1ELb1ELb1ELb1ELb1EEEEEEEEEvNT_6ParamsE --------------------------
	.section	.text._ZN7cutlass13device_kernelIN5flash11enable_sm90INS1_16FlashAttnFwdSm90INS1_25CollectiveMainloopFwdSm90ILi2EN4cute5tupleIJNS5_1CILi1EEES8_S8_EEENS6_IJNS7_ILi64EEESA_SA_EEELi512ENS_10bfloat16_tEfNS_4arch4Sm90ELb1ELb0ELb1ELb1ELb1ELb1ELb0ELb0ELb0ELb1ELb1ELb0EEENS1_21CollectiveEpilogueFwdINS6_IJSA_NS7_ILi512EEESA_EEES9_SC_SE_Li256ELb1ELb1ELb1ELb0EEENS1_36VarlenDynamicPersistentTileSchedulerILi64ELi64ELi256ELi128ELb1ELb1ELb1ELb1ELb1ELb1EEEEEEEEEvNT_6ParamsE,"ax",@progbits
	.align	128
.text._ZN7cutlass13device_kernelIN5flash11enable_sm90INS1_16FlashAttnFwdSm90INS1_25CollectiveMainloopFwdSm90ILi2EN4cute5tupleIJNS5_1CILi1EEES8_S8_EEENS6_IJNS7_ILi64EEESA_SA_EEELi512ENS_10bfloat16_tEfNS_4arch4Sm90ELb1ELb0ELb1ELb1ELb1ELb1ELb0ELb0ELb0ELb1ELb1ELb0EEENS1_21CollectiveEpilogueFwdINS6_IJSA_NS7_ILi512EEESA_EEES9_SC_SE_Li256ELb1ELb1ELb1ELb0EEENS1_36VarlenDynamicPersistentTileSchedulerILi64ELi64ELi256ELi128ELb1ELb1ELb1ELb1ELb1ELb1EEEEEEEEEvNT_6ParamsE:
        .type           _ZN7cutlass13device_kernelIN5flash11enable_sm90INS1_16FlashAttnFwdSm90INS1_25CollectiveMainloopFwdSm90ILi2EN4cute5tupleIJNS5_1CILi1EEES8_S8_EEENS6_IJNS7_ILi64EEESA_SA_EEELi512ENS_10bfloat16_tEfNS_4arch4Sm90ELb1ELb0ELb1ELb1ELb1ELb1ELb0ELb0ELb0ELb1ELb1ELb0EEENS1_21CollectiveEpilogueFwdINS6_IJSA_NS7_ILi512EEESA_EEES9_SC_SE_Li256ELb1ELb1ELb1ELb0EEENS1_36VarlenDynamicPersistentTileSchedulerILi64ELi64ELi256ELi128ELb1ELb1ELb1ELb1ELb1ELb1EEEEEEEEEvNT_6ParamsE,@function
        .size           _ZN7cutlass13device_kernelIN5flash11enable_sm90INS1_16FlashAttnFwdSm90INS1_25CollectiveMainloopFwdSm90ILi2EN4cute5tupleIJNS5_1CILi1EEES8_S8_EEENS6_IJNS7_ILi64EEESA_SA_EEELi512ENS_10bfloat16_tEfNS_4arch4Sm90ELb1ELb0ELb1ELb1ELb1ELb1ELb0ELb0ELb0ELb1ELb1ELb0EEENS1_21CollectiveEpilogueFwdINS6_IJSA_NS7_ILi512EEESA_EEES9_SC_SE_Li256ELb1ELb1ELb1ELb0EEENS1_36VarlenDynamicPersistentTileSchedulerILi64ELi64ELi256ELi128ELb1ELb1ELb1ELb1ELb1ELb1EEEEEEEEEvNT_6ParamsE,(.L_x_33 - _ZN7cutlass13device_kernelIN5flash11enable_sm90INS1_16FlashAttnFwdSm90INS1_25CollectiveMainloopFwdSm90ILi2EN4cute5tupleIJNS5_1CILi1EEES8_S8_EEENS6_IJNS7_ILi64EEESA_SA_EEELi512ENS_10bfloat16_tEfNS_4arch4Sm90ELb1ELb0ELb1ELb1ELb1ELb1ELb0ELb0ELb0ELb1ELb1ELb0EEENS1_21CollectiveEpilogueFwdINS6_IJSA_NS7_ILi512EEESA_EEES9_SC_SE_Li256ELb1ELb1ELb1ELb0EEENS1_36VarlenDynamicPersistentTileSchedulerILi64ELi64ELi256ELi128ELb1ELb1ELb1ELb1ELb1ELb1EEEEEEEEEvNT_6ParamsE)
        .other          _ZN7cutlass13device_kernelIN5flash11enable_sm90INS1_16FlashAttnFwdSm90INS1_25CollectiveMainloopFwdSm90ILi2EN4cute5tupleIJNS5_1CILi1EEES8_S8_EEENS6_IJNS7_ILi64EEESA_SA_EEELi512ENS_10bfloat16_tEfNS_4arch4Sm90ELb1ELb0ELb1ELb1ELb1ELb1ELb0ELb0ELb0ELb1ELb1ELb0EEENS1_21CollectiveEpilogueFwdINS6_IJSA_NS7_ILi512EEESA_EEES9_SC_SE_Li256ELb1ELb1ELb1ELb0EEENS1_36VarlenDynamicPersistentTileSchedulerILi64ELi64ELi256ELi128ELb1ELb1ELb1ELb1ELb1ELb1EEEEEEEEEvNT_6ParamsE,@"STO_CUDA_ENTRY STV_DEFAULT"
_ZN7cutlass13device_kernelIN5flash11enable_sm90INS1_16FlashAttnFwdSm90INS1_25CollectiveMainloopFwdSm90ILi2EN4cute5tupleIJNS5_1CILi1EEES8_S8_EEENS6_IJNS7_ILi64EEESA_SA_EEELi512ENS_10bfloat16_tEfNS_4arch4Sm90ELb1ELb0ELb1ELb1ELb1ELb1ELb0ELb0ELb0ELb1ELb1ELb0EEENS1_21CollectiveEpilogueFwdINS6_IJSA_NS7_ILi512EEESA_EEES9_SC_SE_Li256ELb1ELb1ELb1ELb0EEENS1_36VarlenDynamicPersistentTileSchedulerILi64ELi64ELi256ELi128ELb1ELb1ELb1ELb1ELb1ELb1EEEEEEEEEvNT_6ParamsE:
[----:B------:R-:W-:Y:S01]  /*0000*/  LDC R1, c[0x0][0x37c] ;  /* 0x0000df00ff017b82 */ /* 0x000fe20000000800 */
[----:B------:R-:W-:Y:S05]  /*0010*/  EXIT ;  /* 0x000000000000794d */ /* 0x000fea0003800000 */
.L_x_15:
        /* <DEDUP_REMOVED lines=14> */
.L_x_33:


//--------------------- .text._ZN7cutlass13device_kernelIN5flash11enable_sm90INS1_16FlashAttnFwdSm90INS1_25CollectiveMainloopFwdSm90ILi2EN4cute5tupleIJNS5_1CILi1EEES8_S8_EEENS6_IJNS7_ILi64EEESA_SA_EEELi512ENS_10bfloat16_tEfNS_4arch4Sm90ELb1ELb0ELb1ELb1ELb1ELb0ELb1ELb0ELb0ELb1ELb1ELb0EEENS1_21CollectiveEpilogueFwdINS6_IJSA_NS7_ILi512EEESA_EEES9_SC_SE_Li256ELb1ELb1ELb1ELb0EEENS1_36VarlenDynamicPersistentTileSchedulerILi64ELi64ELi256ELi128ELb1ELb1ELb1ELb1ELb1ELb1EEEEEEEEEvNT_6ParamsE --------------------------
	.section	.text._ZN7cutlass13device_kernelIN5flash11enable_sm90INS1_16FlashAttnFwdSm90INS1_25CollectiveMainloopFwdSm90ILi2EN4cute5tupleIJNS5_1CILi1EEES8_S8_EEENS6_IJNS7_ILi64EEESA_SA_EEELi512ENS_10bfloat16_tEfNS_4arch4Sm90ELb1ELb0ELb1ELb1ELb1ELb0ELb1ELb0ELb0ELb1ELb1ELb0EEENS1_21CollectiveEpilogueFwdINS6_IJSA_NS7_ILi512EEESA_EEES9_SC_SE_Li256ELb1ELb1ELb1ELb0EEENS1_36VarlenDynamicPersistentTileSchedulerILi64ELi64ELi256ELi128ELb1ELb1ELb1ELb1ELb1ELb1EEEEEEEEEvNT_6ParamsE,"ax",@progbits
	.align	128
.text._ZN7cutlass13device_kernelIN5flash11enable_sm90INS1_16FlashAttnFwdSm90INS1_25CollectiveMainloopFwdSm90ILi2EN4cute5tupleIJNS5_1CILi1EEES8_S8_EEENS6_IJNS7_ILi64EEESA_SA_EEELi512ENS_10bfloat16_tEfNS_4arch4Sm90ELb1ELb0ELb1ELb1ELb1ELb0ELb1ELb0ELb0ELb1ELb1ELb0EEENS1_21CollectiveEpilogueFwdINS6_IJSA_NS7_ILi512EEESA_EEES9_SC_SE_Li256ELb1ELb1ELb1ELb0EEENS1_36VarlenDynamicPersistentTileSchedulerILi64ELi64ELi256ELi128ELb1ELb1ELb1ELb1ELb1ELb1EEEEEEEEEvNT_6ParamsE:
        .type           _ZN7cutlass13device_kernelIN5flash11enable_sm90INS1_16FlashAttnFwdSm90INS1_25CollectiveMainloopFwdSm90ILi2EN4cute5tupleIJNS5_1CILi1EEES8_S8_EEENS6_IJNS7_ILi64EEESA_SA_EEELi512ENS_10bfloat16_tEfNS_4arch4Sm90ELb1ELb0ELb1ELb1ELb1ELb0ELb1ELb0ELb0ELb1ELb1ELb0EEENS1_21CollectiveEpilogueFwdINS6_IJSA_NS7_ILi512EEESA_EEES9_SC_SE_Li256ELb1ELb1ELb1ELb0EEENS1_36VarlenDynamicPersistentTileSchedulerILi64ELi64ELi256ELi128ELb1ELb1ELb1ELb1ELb1ELb1EEEEEEEEEvNT_6ParamsE,@function
        .size           _ZN7cutlass13device_kernelIN5flash11enable_sm90INS1_16FlashAttnFwdSm90INS1_25CollectiveMainloopFwdSm90ILi2EN4cute5tupleIJNS5_1CILi1EEES8_S8_EEENS6_IJNS7_ILi64EEESA_SA_EEELi512ENS_10bfloat16_tEfNS_4arch4Sm90ELb1ELb0ELb1ELb1ELb1ELb0ELb1ELb0ELb0ELb1ELb1ELb0EEENS1_21CollectiveEpilogueFwdINS6_IJSA_NS7_ILi512EEESA_EEES9_SC_SE_Li256ELb1ELb1ELb1ELb0EEENS1_36VarlenDynamicPersistentTileSchedulerILi64ELi64ELi256ELi128ELb1ELb1ELb1ELb1ELb1ELb1EEEEEEEEEvNT_6ParamsE,(.L_x_34 - _ZN7cutlass13device_kernelIN5flash11enable_sm90INS1_16FlashAttnFwdSm90INS1_25CollectiveMainloopFwdSm90ILi2EN4cute5tupleIJNS5_1CILi1EEES8_S8_EEENS6_IJNS7_ILi64EEESA_SA_EEELi512ENS_10bfloat16_tEfNS_4arch4Sm90ELb1ELb0ELb1ELb1ELb1ELb0ELb1ELb0ELb0ELb1ELb1ELb0EEENS1_21CollectiveEpilogueFwdINS6_IJSA_NS7_ILi512EEESA_EEES9_SC_SE_Li256ELb1ELb1ELb1ELb0EEENS1_36VarlenDynamicPersistentTileSchedulerILi64ELi64ELi256ELi128ELb1ELb1ELb1ELb1ELb1ELb1EEEEEEEEEvNT_6ParamsE)
        .other          _ZN7cutlass13device_kernelIN5flash11enable_sm90INS1_16FlashAttnFwdSm90INS1_25CollectiveMainloopFwdSm90ILi2EN4cute5tupleIJNS5_1CILi1EEES8_S8_EEENS6_IJNS7_ILi64EEESA_SA_EEELi512ENS_10bfloat16_tEfNS_4arch4Sm90ELb1ELb0ELb1ELb1ELb1ELb0ELb1ELb0ELb0ELb1ELb1ELb0EEENS1_21CollectiveEpilogueFwdINS6_IJSA_NS7_ILi512EEESA_EEES9_SC_SE_Li256ELb1ELb1ELb1ELb0EEENS1_36VarlenDynamicPersistentTileSchedulerILi64ELi64ELi256ELi128ELb1ELb1ELb1ELb1ELb1ELb1EEEEEEEEEvNT_6ParamsE,@"STO_CUDA_ENTRY STV_DEFAULT"
_ZN7cutlass13device_kernelIN5flash11enable_sm90INS1_16FlashAttnFwdSm90INS1_25CollectiveMainloopFwdSm90ILi2EN4cute5tupleIJNS5_1CILi1EEES8_S8_EEENS6_IJNS7_ILi64EEESA_SA_EEELi512ENS_10bfloat16_tEfNS_4arch4Sm90ELb1ELb0ELb1ELb1ELb1ELb0ELb1ELb0ELb0ELb1ELb1ELb0EEENS1_21CollectiveEpilogueFwdINS6_IJSA_NS7_ILi512EEESA_EEES9_SC_SE_Li256ELb1ELb1ELb1ELb0EEENS1_36VarlenDynamicPersistentTileSchedulerILi64ELi64ELi256ELi128ELb1ELb1ELb1ELb1ELb1ELb1EEEEEEEEEvNT_6ParamsE:
[----:B------:R-:W-:Y:S01]  /*0000*/  LDC R1, c[0x0][0x37c] ;  /* 0x0000df00ff017b82 */ /* 0x000fe20000000800 */
[----:B------:R-:W-:Y:S05]  /*0010*/  EXIT ;  /* 0x000000000000794d */ /* 0x000fea0003800000 */
.L_x_16:
        /* <DEDUP_REMOVED lines=14> */
.L_x_34:


//--------------------- .text._ZN7cutlass13device_kernelIN5flash11enable_sm90INS1_16FlashAttnFwdSm90INS1_25CollectiveMainloopFwdSm90ILi2EN4cute5tupleIJNS5_1CILi1EEES8_S8_EEENS6_IJNS7_ILi64EEESA_SA_EEELi512ENS_10bfloat16_tEfNS_4arch4Sm90ELb1ELb0ELb1ELb1ELb1ELb1ELb1ELb0ELb0ELb1ELb1ELb0EEENS1_21CollectiveEpilogueFwdINS6_IJSA_NS7_ILi512EEESA_EEES9_SC_SE_Li256ELb1ELb1ELb1ELb0EEENS1_36VarlenDynamicPersistentTileSchedulerILi64ELi64ELi256ELi128ELb1ELb1ELb1ELb1ELb1ELb1EEEEEEEEEvNT_6ParamsE --------------------------
	.section	.text._ZN7cutlass13device_kernelIN5flash11enable_sm90INS1_16FlashAttnFwdSm90INS1_25CollectiveMainloopFwdSm90ILi2EN4cute5tupleIJNS5_1CILi1EEES8_S8_EEENS6_IJNS7_ILi64EEESA_SA_EEELi512ENS_10bfloat16_tEfNS_4arch4Sm90ELb1ELb0ELb1ELb1ELb1ELb1ELb1ELb0ELb0ELb1ELb1ELb0EEENS1_21CollectiveEpilogueFwdINS6_IJSA_NS7_ILi512EEESA_EEES9_SC_SE_Li256ELb1ELb1ELb1ELb0EEENS1_36VarlenDynamicPersistentTileSchedulerILi64ELi64ELi256ELi128ELb1ELb1ELb1ELb1ELb1ELb1EEEEEEEEEvNT_6ParamsE,"ax",@progbits
	.align	128
.text._ZN7cutlass13device_kernelIN5flash11enable_sm90INS1_16FlashAttnFwdSm90INS1_25CollectiveMainloopFwdSm90ILi2EN4cute5tupleIJNS5_1CILi1EEES8_S8_EEENS6_IJNS7_ILi64EEESA_SA_EEELi512ENS_10bfloat16_tEfNS_4arch4Sm90ELb1ELb0ELb1ELb1ELb1ELb1ELb1ELb0ELb0ELb1ELb1ELb0EEENS1_21CollectiveEpilogueFwdINS6_IJSA_NS7_ILi512EEESA_EEES9_SC_SE_Li256ELb1ELb1ELb1ELb0EEENS1_36VarlenDynamicPersistentTileSchedulerILi64ELi64ELi256ELi128ELb1ELb1ELb1ELb1ELb1ELb1EEEEEEEEEvNT_6ParamsE:
        .type           _ZN7cutlass13device_kernelIN5flash11enable_sm90INS1_16FlashAttnFwdSm90INS1_25CollectiveMainloopFwdSm90ILi2EN4cute5tupleIJNS5_1CILi1EEES8_S8_EEENS6_IJNS7_ILi64EEESA_SA_EEELi512ENS_10bfloat16_tEfNS_4arch4Sm90ELb1ELb0ELb1ELb1ELb1ELb1ELb1ELb0ELb0ELb1ELb1ELb0EEENS1_21CollectiveEpilogueFwdINS6_IJSA_NS7_ILi512EEESA_EEES9_SC_SE_Li256ELb1ELb1ELb1ELb0EEENS1_36VarlenDynamicPersistentTileSchedulerILi64ELi64ELi256ELi128ELb1ELb1ELb1ELb1ELb1ELb1EEEEEEEEEvNT_6ParamsE,@function
        .size           _ZN7cutlass13device_kernelIN5flash11enable_sm90INS1_16FlashAttnFwdSm90INS1_25CollectiveMainloopFwdSm90ILi2EN4cute5tupleIJNS5_1CILi1EEES8_S8_EEENS6_IJNS7_ILi64EEESA_SA_EEELi512ENS_10bfloat16_tEfNS_4arch4Sm90ELb1ELb0ELb1ELb1ELb1ELb1ELb1ELb0ELb0ELb1ELb1ELb0EEENS1_21CollectiveEpilogueFwdINS6_IJSA_NS7_ILi512EEESA_EEES9_SC_SE_Li256ELb1ELb1ELb1ELb0EEENS1_36VarlenDynamicPersistentTileSchedulerILi64ELi64ELi256ELi128ELb1ELb1ELb1ELb1ELb1ELb1EEEEEEEEEvNT_6ParamsE,(.L_x_35 - _ZN7cutlass13device_kernelIN5flash11enable_sm90INS1_16FlashAttnFwdSm90INS1_25CollectiveMainloopFwdSm90ILi2EN4cute5tupleIJNS5_1CILi1EEES8_S8_EEENS6_IJNS7_ILi64EEESA_SA_EEELi512ENS_10bfloat16_tEfNS_4arch4Sm90ELb1ELb0ELb1ELb1ELb1ELb1ELb1ELb0ELb0ELb1ELb1ELb0EEENS1_21CollectiveEpilogueFwdINS6_IJSA_NS7_ILi512EEESA_EEES9_SC_SE_Li256ELb1ELb1ELb1ELb0EEENS1_36VarlenDynamicPersistentTileSchedulerILi64ELi64ELi256ELi128ELb1ELb1ELb1ELb1ELb1ELb1EEEEEEEEEvNT_6ParamsE)
        .other          _ZN7cutlass13device_kernelIN5flash11enable_sm90INS1_16FlashAttnFwdSm90INS1_25CollectiveMainloopFwdSm90ILi2EN4cute5tupleIJNS5_1CILi1EEES8_S8_EEENS6_IJNS7_ILi64EEESA_SA_EEELi512ENS_10bfloat16_tEfNS_4arch4Sm90ELb1ELb0ELb1ELb1ELb1ELb1ELb1ELb0ELb0ELb1ELb1ELb0EEENS1_21CollectiveEpilogueFwdINS6_IJSA_NS7_ILi512EEESA_EEES9_SC_SE_Li256ELb1ELb1ELb1ELb0EEENS1_36VarlenDynamicPersistentTileSchedulerILi64ELi64ELi256ELi128ELb1ELb1ELb1ELb1ELb1ELb1EEEEEEEEEvNT_6ParamsE,@"STO_CUDA_ENTRY STV_DEFAULT"
_ZN7cutlass13device_kernelIN5flash11enable_sm90INS1_16FlashAttnFwdSm90INS1_25CollectiveMainloopFwdSm90ILi2EN4cute5tupleIJNS5_1CILi1EEES8_S8_EEENS6_IJNS7_ILi64EEESA_SA_EEELi512ENS_10bfloat16_tEfNS_4arch4Sm90ELb1ELb0ELb1ELb1ELb1ELb1ELb1ELb0ELb0ELb1ELb1ELb0EEENS1_21CollectiveEpilogueFwdINS6_IJSA_NS7_ILi512EEESA_EEES9_SC_SE_Li256ELb1ELb1ELb1ELb0EEENS1_36VarlenDynamicPersistentTileSchedulerILi64ELi64ELi256ELi128ELb1ELb1ELb1ELb1ELb1ELb1EEEEEEEEEvNT_6ParamsE:
[----:B------:R-:W-:Y:S01]  /*0000*/  LDC R1, c[0x0][0x37c] ;  /* 0x0000df00ff017b82 */ /* 0x000fe20000000800 */
[----:B------:R-:W-:Y:S05]  /*0010*/  EXIT ;  /* 0x000000000000794d */ /* 0x000fea0003800000 */
.L_x_17:
        /* <DEDUP_REMOVED lines=14> */
.L_x_35:


//--------------------- .nv.shared.reserved.0     --------------------------
	.section	.nv.shared.reserved.0,"aw",@nobits
	.weak		__nv_reservedSMEM_offset_0_alias
	.size		__nv_reservedSMEM_offset_0_alias, 0, 64
	.other		__nv_reservedSMEM_offset_0_alias,@"STO_CUDA_RESERVED_SHARED STV_DEFAULT"
__nv_reservedSMEM_offset_0_alias:
	.zero		0
	.zero		64


//--------------------- .nv.global                --------------------------
	.section	.nv.global,"aw",@nobits
.nv.global:
	.type		_ZN89_INTERNAL_919b8f68_53_flash_fwd_hdim64_512_bf16_paged_split_softcap_sm90_cu_60c5005d_32634cute1_E,@object
	.size		_ZN89_INTERNAL_919b8f68_53_flash_fwd_hdim64_512_bf16_paged_split_softcap_sm90_cu_60c5005d_32634cute1_E,(_ZN89_INTERNAL_919b8f68_53_flash_fwd_hdim64_512_bf16_paged_split_softcap_sm90_cu_60c5005d_32634cuda3std3__45__cpo6cbeginE - _ZN89_INTERNAL_919b8f68_53_flash_fwd_hdim64_512_bf16_paged_split_softcap_sm90_cu_60c5005d_32634cute1_E)
_ZN89_INTERNAL_919b8f68_53_flash_fwd_hdim64_512_bf16_paged_split_softcap_sm90_cu_60c5005d_32634cute1_E:
	.zero		1
	.type		_ZN89_INTERNAL_919b8f68_53_flash_fwd_hdim64_512_bf16_paged_split_softcap_sm90_cu_60c5005d_32634cuda3std3__45__cpo6cbeginE,@object
	.size		_ZN89_INTERNAL_919b8f68_53_flash_fwd_hdim64_512_bf16_paged_split_softcap_sm90_cu_60c5005d_32634cuda3std3__45__cpo6cbeginE,(_ZN89_INTERNAL_919b8f68_53_flash_fwd_hdim64_512_bf16_paged_split_softcap_sm90_cu_60c5005d_32634cuda3std3__48in_placeE - _ZN89_INTERNAL_919b8f68_53_flash_fwd_hdim64_512_bf16_paged_split_softcap_sm90_cu_60c5005d_32634cuda3std3__45__cpo6cbeginE)
_ZN89_INTERNAL_919b8f68_53_flash_fwd_hdim64_512_bf16_paged_split_softcap_sm90_cu_60c5005d_32634cuda3std3__45__cpo6cbeginE:
	.zero		1
	.type		_ZN89_INTERNAL_919b8f68_53_flash_fwd_hdim64_512_bf16_paged_split_softcap_sm90_cu_60c5005d_32634cuda3std3__48in_placeE,@object
	.size		_ZN89_INTERNAL_919b8f68_53_flash_fwd_hdim64_512_bf16_paged_split_softcap_sm90_cu_60c5005d_32634cuda3std3__48in_placeE,(_ZN89_INTERNAL_919b8f68_53_flash_fwd_hdim64_512_bf16_paged_split_softcap_sm90_cu_60c5005d_32634cuda3std6ranges3__45__cpo9iter_moveE - _ZN89_INTERNAL_919b8f68_53_flash_fwd_hdim64_512_bf16_paged_split_softcap_sm90_cu_60c5005d_32634cuda3std3__48in_placeE)
_ZN89_INTERNAL_919b8f68_53_flash_fwd_hdim64_512_bf16_paged_split_softcap_sm90_cu_60c5005d_32634cuda3std3__48in_placeE:
	.zero		1
	.type		_ZN89_INTERNAL_919b8f68_53_flash_fwd_hdim64_512_bf16_paged_split_softcap_sm90_cu_60c5005d_32634cuda3std6ranges3__45__cpo9iter_moveE,@object
	.size		_ZN89_INTERNAL_919b8f68_53_flash_fwd_hdim64_512_bf16_paged_split_softcap_sm90_cu_60c5005d_32634cuda3std6ranges3__45__cpo9iter_moveE,(_ZN89_INTERNAL_919b8f68_53_flash_fwd_hdim64_512_bf16_paged_split_softcap_sm90_cu_60c5005d_32634cuda3std3__45__cpo5beginE - _ZN89_INTERNAL_919b8f68_53_flash_fwd_hdim64_512_bf16_paged_split_softcap_sm90_cu_60c5005d_32634cuda3std6ranges3__45__cpo9iter_moveE)
_ZN89_INTERNAL_919b8f68_53_flash_fwd_hdim64_512_bf16_paged_split_softcap_sm90_cu_60c5005d_32634cuda3std6ranges3__45__cpo9iter_moveE:
	.zero		1
	.type		_ZN89_INTERNAL_919b8f68_53_flash_fwd_hdim64_512_bf16_paged_split_softcap_sm90_cu_60c5005d_32634cuda3std3__45__cpo5beginE,@object
	.size		_ZN89_INTERNAL_919b8f68_53_flash_fwd_hdim64_512_bf16_paged_split_softcap_sm90_cu_60c5005d_32634cuda3std3__45__cpo5beginE,(_ZN89_INTERNAL_919b8f68_53_flash_fwd_hdim64_512_bf16_paged_split_softcap_sm90_cu_60c5005d_32634cuda3std3__491_GLOBAL__N__919b8f68_53_flash_fwd_hdim64_512_bf16_paged_split_softcap_sm90_cu_60c5005d_32636ignoreE - _ZN89_INTERNAL_919b8f68_53_flash_fwd_hdim64_512_bf16_paged_split_softcap_sm90_cu_60c5005d_32634cuda3std3__45__cpo5beginE)
_ZN89_INTERNAL_919b8f68_53_flash_fwd_hdim64_512_bf16_paged_split_softcap_sm90_cu_60c5005d_32634cuda3std3__45__cpo5beginE:
	.zero		1
	.type		_ZN89_INTERNAL_919b8f68_53_flash_fwd_hdim64_512_bf16_paged_split_softcap_sm90_cu_60c5005d_32634cuda3std3__491_GLOBAL__N__919b8f68_53_flash_fwd_hdim64_512_bf16_paged_split_softcap_sm90_cu_60c5005d_32636ignoreE,@object
	.size		_ZN89_INTERNAL_919b8f68_53_flash_fwd_hdim64_512_bf16_paged_split_softcap_sm90_cu_60c5005d_32634cuda3std3__491_GLOBAL__N__919b8f68_53_flash_fwd_hdim64_512_bf16_paged_split_softcap_sm90_cu_60c5005d_32636ignoreE,(_ZN89_INTERNAL_919b8f68_53_flash_fwd_hdim64_512_bf16_paged_split_softcap_sm90_cu_60c5005d_32634cute7productE - _ZN89_INTERNAL_919b8f68_53_flash_fwd_hdim64_512_bf16_paged_split_softcap_sm90_cu_60c5005d_32634cuda3std3__491_GLOBAL__N__919b8f68_53_flash_fwd_hdim64_512_bf16_paged_split_softcap_sm90_cu_60c5005d_32636ignoreE)
_ZN89_INTERNAL_919b8f68_53_flash_fwd_hdim64_512_bf16_paged_split_softcap_sm90_cu_60c5005d_32634cuda3std3__491_GLOBAL__N__919b8f68_53_flash_fwd_hdim64_512_bf16_paged_split_softcap_sm90_cu_60c5005d_32636ignoreE:
	.zero		1
	.type		_ZN89_INTERNAL_919b8f68_53_flash_fwd_hdim64_512_bf16_paged_split_softcap_sm90_cu_60c5005d_32634cute7productE,@object
	.size		_ZN89_INTERNAL_919b8f68_53_flash_fwd_hdim64_512_bf16_paged_split_softcap_sm90_cu_60c5005d_32634cute7productE,(_ZN89_INTERNAL_919b8f68_53_flash_fwd_hdim64_512_bf16_paged_split_softcap_sm90_cu_60c5005d_32634cuda3std3__45__cpo3endE - _ZN89_INTERNAL_919b8f68_53_flash_fwd_hdim64_512_bf16_paged_split_softcap_sm90_cu_60c5005d_32634cute7productE)
_ZN89_INTERNAL_919b8f68_53_flash_fwd_hdim64_512_bf16_paged_split_softcap_sm90_cu_60c5005d_32634cute7productE:
	.zero		1
	.type		_ZN89_INTERNAL_919b8f68_53_flash_fwd_hdim64_512_bf16_paged_split_softcap_sm90_cu_60c5005d_32634cuda3std3__45__cpo3endE,@object
	.size		_ZN89_INTERNAL_919b8f68_53_flash_fwd_hdim64_512_bf16_paged_split_softcap_sm90_cu_60c5005d_32634cuda3std3__45__cpo3endE,(_ZN89_INTERNAL_919b8f68_53_flash_fwd_hdim64_512_bf16_paged_split_softcap_sm90_cu_60c5005d_32634cuda3std3__419piecewise_constructE - _ZN89_INTERNAL_919b8f68_53_flash_fwd_hdim64_512_bf16_paged_split_softcap_sm90_cu_60c5005d_32634cuda3std3__45__cpo3endE)
_ZN89_INTERNAL_919b8f68_53_flash_fwd_hdim64_512_bf16_paged_split_softcap_sm90_cu_60c5005d_32634cuda3std3__45__cpo3endE:
	.zero		1
	.type		_ZN89_INTERNAL_919b8f68_53_flash_fwd_hdim64_512_bf16_paged_split_softcap_sm90_cu_60c5005d_32634cuda3std3__419piecewise_constructE,@object
	.size		_ZN89_INTERNAL_919b8f68_53_flash_fwd_hdim64_512_bf16_paged_split_softcap_sm90_cu_60c5005d_32634cuda3std3__419piecewise_constructE,(_ZN89_INTERNAL_919b8f68_53_flash_fwd_hdim64_512_bf16_paged_split_softcap_sm90_cu_60c5005d_32634cuda3std3__45__cpo4cendE - _ZN89_INTERNAL_919b8f68_53_flash_fwd_hdim64_512_bf16_paged_split_softcap_sm90_cu_60c5005d_32634cuda3std3__419piecewise_constructE)
_ZN89_INTERNAL_919b8f68_53_flash_fwd_hdim64_512_bf16_paged_split_softcap_sm90_cu_60c5005d_32634cuda3std3__419piecewise_constructE:
	.zero		1
	.type		_ZN89_INTERNAL_919b8f68_53_flash_fwd_hdim64_512_bf16_paged_split_softcap_sm90_cu_60c5005d_32634cuda3std3__45__cpo4cendE,@object
	.size		_ZN89_INTERNAL_919b8f68_53_flash_fwd_hdim64_512_bf16_paged_split_softcap_sm90_cu_60c5005d_32634cuda3std3__45__cpo4cendE,(_ZN89_INTERNAL_919b8f68_53_flash_fwd_hdim64_512_bf16_paged_split_softcap_sm90_cu_60c5005d_32634cuda3std6ranges3__45__cpo4swapE - _ZN89_INTERNAL_919b8f68_53_flash_fwd_hdim64_512_bf16_paged_split_softcap_sm90_cu_60c5005d_32634cuda3std3__45__cpo4cendE)
_ZN89_INTERNAL_919b8f68_53_flash_fwd_hdim64_512_bf16_paged_split_softcap_sm90_cu_60c5005d_32634cuda3std3__45__cpo4cendE:
	.zero		1
	.type		_ZN89_INTERNAL_919b8f68_53_flash_fwd_hdim64_512_bf16_paged_split_softcap_sm90_cu_60c5005d_32634cuda3std6ranges3__45__cpo4swapE,@object
	.size		_ZN89_INTERNAL_919b8f68_53_flash_fwd_hdim64_512_bf16_paged_split_softcap_sm90_cu_60c5005d_32634cuda3std6ranges3__45__cpo4swapE,(.L_7 - _ZN89_INTERNAL_919b8f68_53_flash_fwd_hdim64_512_bf16_paged_split_softcap_sm90_cu_60c5005d_32634cuda3std6ranges3__45__cpo4swapE)
_ZN89_INTERNAL_919b8f68_53_flash_fwd_hdim64_512_bf16_paged_split_softcap_sm90_cu_60c5005d_32634cuda3std6ranges3__45__cpo4swapE:
	.zero		1
.L_7:


//--------------------- .nv.constant0._ZN7cutlass13device_kernelIN5flash11enable_sm90INS1_16FlashAttnFwdSm90INS1_25CollectiveMainloopFwdSm90ILi2EN4cute5tupleIJNS5_1CILi1EEES8_S8_EEENS6_IJNS7_ILi64EEESA_SA_EEELi512ENS_10bfloat16_tEfNS_4arch4Sm90ELb0ELb0ELb1ELb0ELb1ELb0ELb0ELb0ELb0ELb1ELb1ELb0EEENS1_21CollectiveEpilogueFwdINS6_IJSA_NS7_ILi512EEESA_EEES9_SC_SE_Li256ELb0ELb1ELb1ELb0EEENS1_19SingleTileSchedulerILb0ELb1ELb1ELi64EEEEEEEEEvNT_6ParamsE --------------------------
	.section	.nv.constant0._ZN7cutlass13device_kernelIN5flash11enable_sm90INS1_16FlashAttnFwdSm90INS1_25CollectiveMainloopFwdSm90ILi2EN4cute5tupleIJNS5_1CILi1EEES8_S8_EEENS6_IJNS7_ILi64EEESA_SA_EEELi512ENS_10bfloat16_tEfNS_4arch4Sm90ELb0ELb0ELb1ELb0ELb1ELb0ELb0ELb0ELb0ELb1ELb1ELb0EEENS1_21CollectiveEpilogueFwdINS6_IJSA_NS7_ILi512EEESA_EEES9_SC_SE_Li256ELb0ELb1ELb1ELb0EEENS1_19SingleTileSchedulerILb0ELb1ELb1ELi64EEEEEEEEEvNT_6ParamsE,"a",@progbits
	.sectionflags	@""
	.align	4
.nv.constant0._ZN7cutlass13device_kernelIN5flash11enable_sm90INS1_16FlashAttnFwdSm90INS1_25CollectiveMainloopFwdSm90ILi2EN4cute5tupleIJNS5_1CILi1EEES8_S8_EEENS6_IJNS7_ILi64EEESA_SA_EEELi512ENS_10bfloat16_tEfNS_4arch4Sm90ELb0ELb0ELb1ELb0ELb1ELb0ELb0ELb0ELb0ELb1ELb1ELb0EEENS1_21CollectiveEpilogueFwdINS6_IJSA_NS7_ILi512EEESA_EEES9_SC_SE_Li256ELb0ELb1ELb1ELb0EEENS1_19SingleTileSchedulerILb0ELb1ELb1ELi64EEEEEEEEEvNT_6ParamsE:
	.zero		3456


//--------------------- .nv.constant0._ZN7cutlass13device_kernelIN5flash11enable_sm90INS1_16FlashAttnFwdSm90INS1_25CollectiveMainloopFwdSm90ILi2EN4cute5tupleIJNS5_1CILi1EEES8_S8_EEENS6_IJNS7_ILi64EEESA_SA_EEELi512ENS_10bfloat16_tEfNS_4arch4Sm90ELb0ELb0ELb1ELb0ELb1ELb0ELb1ELb0ELb0ELb1ELb1ELb0EEENS1_21CollectiveEpilogueFwdINS6_IJSA_NS7_ILi512EEESA_EEES9_SC_SE_Li256ELb0ELb1ELb1ELb0EEENS1_19SingleTileSchedulerILb0ELb1ELb1ELi64EEEEEEEEEvNT_6ParamsE --------------------------
	.section	.nv.constant0._ZN7cutlass13device_kernelIN5flash11enable_sm90INS1_16FlashAttnFwdSm90INS1_25CollectiveMainloopFwdSm90ILi2EN4cute5tupleIJNS5_1CILi1EEES8_S8_EEENS6_IJNS7_ILi64EEESA_SA_EEELi512ENS_10bfloat16_tEfNS_4arch4Sm90ELb0ELb0ELb1ELb0ELb1ELb0ELb1ELb0ELb0ELb1ELb1ELb0EEENS1_21CollectiveEpilogueFwdINS6_IJSA_NS7_ILi512EEESA_EEES9_SC_SE_Li256ELb0ELb1ELb1ELb0EEENS1_19SingleTileSchedulerILb0ELb1ELb1ELi64EEEEEEEEEvNT_6ParamsE,"a",@progbits
	.sectionflags	@""
	.align	4
.nv.constant0._ZN7cutlass13device_kernelIN5flash11enable_sm90INS1_16FlashAttnFwdSm90INS1_25CollectiveMainloopFwdSm90ILi2EN4cute5tupleIJNS5_1CILi1EEES8_S8_EEENS6_IJNS7_ILi64EEESA_SA_EEELi512ENS_10bfloat16_tEfNS_4arch4Sm90ELb0ELb0ELb1ELb0ELb1ELb0ELb1ELb0ELb0ELb1ELb1ELb0EEENS1_21CollectiveEpilogueFwdINS6_IJSA_NS7_ILi512EEESA_EEES9_SC_SE_Li256ELb0ELb1ELb1ELb0EEENS1_19SingleTileSchedulerILb0ELb1ELb1ELi64EEEEEEEEEvNT_6ParamsE:
	.zero		3712


//--------------------- .nv.constant0._ZN7cutlass13device_kernelIN5flash11enable_sm90INS1_16FlashAttnFwdSm90INS1_25CollectiveMainloopFwdSm90ILi2EN4cute5tupleIJNS5_1CILi1EEES8_S8_EEENS6_IJNS7_ILi64EEESA_SA_EEELi512ENS_10bfloat16_tEfNS_4arch4Sm90ELb0ELb0ELb1ELb1ELb1ELb0ELb0ELb0ELb0ELb1ELb1ELb0EEENS1_21CollectiveEpilogueFwdINS6_IJSA_NS7_ILi512EEESA_EEES9_SC_SE_Li256ELb1ELb1ELb1ELb0EEENS1_36VarlenDynamicPersistentTileSchedulerILi64ELi64ELi256ELi128ELb1ELb1ELb1ELb0ELb1ELb1EEEEEEEEEvNT_6ParamsE --------------------------
	.section	.nv.constant0._ZN7cutlass13device_kernelIN5flash11enable_sm90INS1_16FlashAttnFwdSm90INS1_25CollectiveMainloopFwdSm90ILi2EN4cute5tupleIJNS5_1CILi1EEES8_S8_EEENS6_IJNS7_ILi64EEESA_SA_EEELi512ENS_10bfloat16_tEfNS_4arch4Sm90ELb0ELb0ELb1ELb1ELb1ELb0ELb0ELb0ELb0ELb1ELb1ELb0EEENS1_21CollectiveEpilogueFwdINS6_IJSA_NS7_ILi512EEESA_EEES9_SC_SE_Li256ELb1ELb1ELb1ELb0EEENS1_36VarlenDynamicPersistentTileSchedulerILi64ELi64ELi256ELi128ELb1ELb1ELb1ELb0ELb1ELb1EEEEEEEEEvNT_6ParamsE,"a",@progbits
	.sectionflags	@""
	.align	4
.nv.constant0._ZN7cutlass13device_kernelIN5flash11enable_sm90INS1_16FlashAttnFwdSm90INS1_25CollectiveMainloopFwdSm90ILi2EN4cute5tupleIJNS5_1CILi1EEES8_S8_EEENS6_IJNS7_ILi64EEESA_SA_EEELi512ENS_10bfloat16_tEfNS_4arch4Sm90ELb0ELb0ELb1ELb1ELb1ELb0ELb0ELb0ELb0ELb1ELb1ELb0EEENS1_21CollectiveEpilogueFwdINS6_IJSA_NS7_ILi512EEESA_EEES9_SC_SE_Li256ELb1ELb1ELb1ELb0EEENS1_36VarlenDynamicPersistentTileSchedulerILi64ELi64ELi256ELi128ELb1ELb1ELb1ELb0ELb1ELb1EEEEEEEEEvNT_6ParamsE:
	.zero		3584


//--------------------- .nv.constant0._ZN7cutlass13device_kernelIN5flash11enable_sm90INS1_16FlashAttnFwdSm90INS1_25CollectiveMainloopFwdSm90ILi2EN4cute5tupleIJNS5_1CILi1EEES8_S8_EEENS6_IJNS7_ILi64EEESA_SA_EEELi512ENS_10bfloat16_tEfNS_4arch4Sm90ELb0ELb0ELb1ELb1ELb1ELb1ELb0ELb0ELb0ELb1ELb1ELb0EEENS1_21CollectiveEpilogueFwdINS6_IJSA_NS7_ILi512EEESA_EEES9_SC_SE_Li256ELb1ELb1ELb1ELb0EEENS1_36VarlenDynamicPersistentTileSchedulerILi64ELi64ELi256ELi128ELb1ELb1ELb1ELb0ELb1ELb1EEEEEEEEEvNT_6ParamsE --------------------------
	.section	.nv.constant0._ZN7cutlass13device_kernelIN5flash11enable_sm90INS1_16FlashAttnFwdSm90INS1_25CollectiveMainloopFwdSm90ILi2EN4cute5tupleIJNS5_1CILi1EEES8_S8_EEENS6_IJNS7_ILi64EEESA_SA_EEELi512ENS_10bfloat16_tEfNS_4arch4Sm90ELb0ELb0ELb1ELb1ELb1ELb1ELb0ELb0ELb0ELb1ELb1ELb0EEENS1_21CollectiveEpilogueFwdINS6_IJSA_NS7_ILi512EEESA_EEES9_SC_SE_Li256ELb1ELb1ELb1ELb0EEENS1_36VarlenDynamicPersistentTileSchedulerILi64ELi64ELi256ELi128ELb1ELb1ELb1ELb0ELb1ELb1EEEEEEEEEvNT_6ParamsE,"a",@progbits
	.sectionflags	@""
	.align	4
.nv.constant0._ZN7cutlass13device_kernelIN5flash11enable_sm90INS1_16FlashAttnFwdSm90INS1_25CollectiveMainloopFwdSm90ILi2EN4cute5tupleIJNS5_1CILi1EEES8_S8_EEENS6_IJNS7_ILi64EEESA_SA_EEELi512ENS_10bfloat16_tEfNS_4arch4Sm90ELb0ELb0ELb1ELb1ELb1ELb1ELb0ELb0ELb0ELb1ELb1ELb0EEENS1_21CollectiveEpilogueFwdINS6_IJSA_NS7_ILi512EEESA_EEES9_SC_SE_Li256ELb1ELb1ELb1ELb0EEENS1_36VarlenDynamicPersistentTileSchedulerILi64ELi64ELi256ELi128ELb1ELb1ELb1ELb0ELb1ELb1EEEEEEEEEvNT_6ParamsE:
	.zero		3584


//--------------------- .nv.constant0._ZN7cutlass13device_kernelIN5flash11enable_sm90INS1_16FlashAttnFwdSm90INS1_25CollectiveMainloopFwdSm90ILi2EN4cute5tupleIJNS5_1CILi1EEES8_S8_EEENS6_IJNS7_ILi64EEESA_SA_EEELi512ENS_10bfloat16_tEfNS_4arch4Sm90ELb0ELb0ELb1ELb1ELb1ELb0ELb1ELb0ELb0ELb1ELb1ELb0EEENS1_21CollectiveEpilogueFwdINS6_IJSA_NS7_ILi512EEESA_EEES9_SC_SE_Li256ELb1ELb1ELb1ELb0EEENS1_36VarlenDynamicPersistentTileSchedulerILi64ELi64ELi256ELi128ELb1ELb1ELb1ELb0ELb1ELb1EEEEEEEEEvNT_6ParamsE --------------------------
	.section	.nv.constant0._ZN7cutlass13device_kernelIN5flash11enable_sm90INS1_16FlashAttnFwdSm90INS1_25CollectiveMainloopFwdSm90ILi2EN4cute5tupleIJNS5_1CILi1EEES8_S8_EEENS6_IJNS7_ILi64EEESA_SA_EEELi512ENS_10bfloat16_tEfNS_4arch4Sm90ELb0ELb0ELb1ELb1ELb1ELb0ELb1ELb0ELb0ELb1ELb1ELb0EEENS1_21CollectiveEpilogueFwdINS6_IJSA_NS7_ILi512EEESA_EEES9_SC_SE_Li256ELb1ELb1ELb1ELb0EEENS1_36VarlenDynamicPersistentTileSchedulerILi64ELi64ELi256ELi128ELb1ELb1ELb1ELb0ELb1ELb1EEEEEEEEEvNT_6ParamsE,"a",@progbits
	.sectionflags	@""
	.align	4
.nv.constant0._ZN7cutlass13device_kernelIN5flash11enable_sm90INS1_16FlashAttnFwdSm90INS1_25CollectiveMainloopFwdSm90ILi2EN4cute5tupleIJNS5_1CILi1EEES8_S8_EEENS6_IJNS7_ILi64EEESA_SA_EEELi512ENS_10bfloat16_tEfNS_4arch4Sm90ELb0ELb0ELb1ELb1ELb1ELb0ELb1ELb0ELb0ELb1ELb1ELb0EEENS1_21CollectiveEpilogueFwdINS6_IJSA_NS7_ILi512EEESA_EEES9_SC_SE_Li256ELb1ELb1ELb1ELb0EEENS1_36VarlenDynamicPersistentTileSchedulerILi64ELi64ELi256ELi128ELb1ELb1ELb1ELb0ELb1ELb1EEEEEEEEEvNT_6ParamsE:
	.zero		3840


//--------------------- .nv.constant0._ZN7cutlass13device_kernelIN5flash11enable_sm90INS1_16FlashAttnFwdSm90INS1_25CollectiveMainloopFwdSm90ILi2EN4cute5tupleIJNS5_1CILi1EEES8_S8_EEENS6_IJNS7_ILi64EEESA_SA_EEELi512ENS_10bfloat16_tEfNS_4arch4Sm90ELb0ELb0ELb1ELb1ELb1ELb1ELb1ELb0ELb0ELb1ELb1ELb0EEENS1_21CollectiveEpilogueFwdINS6_IJSA_NS7_ILi512EEESA_EEES9_SC_SE_Li256ELb1ELb1ELb1ELb0EEENS1_36VarlenDynamicPersistentTileSchedulerILi64ELi64ELi256ELi128ELb1ELb1ELb1ELb0ELb1ELb1EEEEEEEEEvNT_6ParamsE --------------------------
	.section	.nv.constant0._ZN7cutlass13device_kernelIN5flash11enable_sm90INS1_16FlashAttnFwdSm90INS1_25CollectiveMainloopFwdSm90ILi2EN4cute5tupleIJNS5_1CILi1EEES8_S8_EEENS6_IJNS7_ILi64EEESA_SA_EEELi512ENS_10bfloat16_tEfNS_4arch4Sm90ELb0ELb0ELb1ELb1ELb1ELb1ELb1ELb0ELb0ELb1ELb1ELb0EEENS1_21CollectiveEpilogueFwdINS6_IJSA_NS7_ILi512EEESA_EEES9_SC_SE_Li256ELb1ELb1ELb1ELb0EEENS1_36VarlenDynamicPersistentTileSchedulerILi64ELi64ELi256ELi128ELb1ELb1ELb1ELb0ELb1ELb1EEEEEEEEEvNT_6ParamsE,"a",@progbits
	.sectionflags	@""
	.align	4
.nv.constant0._ZN7cutlass13device_kernelIN5flash11enable_sm90INS1_16FlashAttnFwdSm90INS1_25CollectiveMainloopFwdSm90ILi2EN4cute5tupleIJNS5_1CILi1EEES8_S8_EEENS6_IJNS7_ILi64EEESA_SA_EEELi512ENS_10bfloat16_tEfNS_4arch4Sm90ELb0ELb0ELb1ELb1ELb1ELb1ELb1ELb0ELb0ELb1ELb1ELb0EEENS1_21CollectiveEpilogueFwdINS6_IJSA_NS7_ILi512EEESA_EEES9_SC_SE_Li256ELb1ELb1ELb1ELb0EEENS1_36VarlenDynamicPersistentTileSchedulerILi64ELi64ELi256ELi128ELb1ELb1ELb1ELb0ELb1ELb1EEEEEEEEEvNT_6ParamsE:
	.zero		3840


//--------------------- .nv.constant0._ZN7cutlass13device_kernelIN5flash11enable_sm90INS1_16FlashAttnFwdSm90INS1_25CollectiveMainloopFwdSm90ILi2EN4cute5tupleIJNS5_1CILi1EEES8_S8_EEENS6_IJNS7_ILi64EEESA_SA_EEELi512ENS_10bfloat16_tEfNS_4arch4Sm90ELb0ELb1ELb1ELb0ELb1ELb0ELb0ELb0ELb0ELb1ELb1ELb0EEENS1_21CollectiveEpilogueFwdINS6_IJSA_NS7_ILi512EEESA_EEES9_SC_SE_Li256ELb0ELb1ELb1ELb0EEENS1_19SingleTileSchedulerILb0ELb1ELb1ELi64EEEEEEEEEvNT_6ParamsE --------------------------
	.section	.nv.constant0._ZN7cutlass13device_kernelIN5flash11enable_sm90INS1_16FlashAttnFwdSm90INS1_25CollectiveMainloopFwdSm90ILi2EN4cute5tupleIJNS5_1CILi1EEES8_S8_EEENS6_IJNS7_ILi64EEESA_SA_EEELi512ENS_10bfloat16_tEfNS_4arch4Sm90ELb0ELb1ELb1ELb0ELb1ELb0ELb0ELb0ELb0ELb1ELb1ELb0EEENS1_21CollectiveEpilogueFwdINS6_IJSA_NS7_ILi512EEESA_EEES9_SC_SE_Li256ELb0ELb1ELb1ELb0EEENS1_19SingleTileSchedulerILb0ELb1ELb1ELi64EEEEEEEEEvNT_6ParamsE,"a",@progbits
	.sectionflags	@""
	.align	4
.nv.constant0._ZN7cutlass13device_kernelIN5flash11enable_sm90INS1_16FlashAttnFwdSm90INS1_25CollectiveMainloopFwdSm90ILi2EN4cute5tupleIJNS5_1CILi1EEES8_S8_EEENS6_IJNS7_ILi64EEESA_SA_EEELi512ENS_10bfloat16_tEfNS_4arch4Sm90ELb0ELb1ELb1ELb0ELb1ELb0ELb0ELb0ELb0ELb1ELb1ELb0EEENS1_21CollectiveEpilogueFwdINS6_IJSA_NS7_ILi512EEESA_EEES9_SC_SE_Li256ELb0ELb1ELb1ELb0EEENS1_19SingleTileSchedulerILb0ELb1ELb1ELi64EEEEEEEEEvNT_6ParamsE:
	.zero		3456


//--------------------- .nv.constant0._ZN7cutlass13device_kernelIN5flash11enable_sm90INS1_16FlashAttnFwdSm90INS1_25CollectiveMainloopFwdSm90ILi2EN4cute5tupleIJNS5_1CILi1EEES8_S8_EEENS6_IJNS7_ILi64EEESA_SA_EEELi512ENS_10bfloat16_tEfNS_4arch4Sm90ELb0ELb1ELb1ELb0ELb1ELb0ELb1ELb0ELb0ELb1ELb1ELb0EEENS1_21CollectiveEpilogueFwdINS6_IJSA_NS7_ILi512EEESA_EEES9_SC_SE_Li256ELb0ELb1ELb1ELb0EEENS1_19SingleTileSchedulerILb0ELb1ELb1ELi64EEEEEEEEEvNT_6ParamsE --------------------------
	.section	.nv.constant0._ZN7cutlass13device_kernelIN5flash11enable_sm90INS1_16FlashAttnFwdSm90INS1_25CollectiveMainloopFwdSm90ILi2EN4cute5tupleIJNS5_1CILi1EEES8_S8_EEENS6_IJNS7_ILi64EEESA_SA_EEELi512ENS_10bfloat16_tEfNS_4arch4Sm90ELb0ELb1ELb1ELb0ELb1ELb0ELb1ELb0ELb0ELb1ELb1ELb0EEENS1_21CollectiveEpilogueFwdINS6_IJSA_NS7_ILi512EEESA_EEES9_SC_SE_Li256ELb0ELb1ELb1ELb0EEENS1_19SingleTileSchedulerILb0ELb1ELb1ELi64EEEEEEEEEvNT_6ParamsE,"a",@progbits
	.sectionflags	@""
	.align	4
.nv.constant0._ZN7cutlass13device_kernelIN5flash11enable_sm90INS1_16FlashAttnFwdSm90INS1_25CollectiveMainloopFwdSm90ILi2EN4cute5tupleIJNS5_1CILi1EEES8_S8_EEENS6_IJNS7_ILi64EEESA_SA_EEELi512ENS_10bfloat16_tEfNS_4arch4Sm90ELb0ELb1ELb1ELb0ELb1ELb0ELb1ELb0ELb0ELb1ELb1ELb0EEENS1_21CollectiveEpilogueFwdINS6_IJSA_NS7_ILi512EEESA_EEES9_SC_SE_Li256ELb0ELb1ELb1ELb0EEENS1_19SingleTileSchedulerILb0ELb1ELb1ELi64EEEEEEEEEvNT_6ParamsE:
	.zero		3712


//--------------------- .nv.constant0._ZN7cutlass13device_kernelIN5flash11enable_sm90INS1_16FlashAttnFwdSm90INS1_25CollectiveMainloopFwdSm90ILi2EN4cute5tupleIJNS5_1CILi1EEES8_S8_EEENS6_IJNS7_ILi64EEESA_SA_EEELi512ENS_10bfloat16_tEfNS_4arch4Sm90ELb0ELb1ELb1ELb1ELb1ELb0ELb0ELb0ELb0ELb1ELb1ELb0EEENS1_21CollectiveEpilogueFwdINS6_IJSA_NS7_ILi512EEESA_EEES9_SC_SE_Li256ELb1ELb1ELb1ELb0EEENS1_36VarlenDynamicPersistentTileSchedulerILi64ELi64ELi256ELi128ELb1ELb1ELb1ELb1ELb0ELb1EEEEEEEEEvNT_6ParamsE --------------------------
	.section	.nv.constant0._ZN7cutlass13device_kernelIN5flash11enable_sm90INS1_16FlashAttnFwdSm90INS1_25CollectiveMainloopFwdSm90ILi2EN4cute5tupleIJNS5_1CILi1EEES8_S8_EEENS6_IJNS7_ILi64EEESA_SA_EEELi512ENS_10bfloat16_tEfNS_4arch4Sm90ELb0ELb1ELb1ELb1ELb1ELb0ELb0ELb0ELb0ELb1ELb1ELb0EEENS1_21CollectiveEpilogueFwdINS6_IJSA_NS7_ILi512EEESA_EEES9_SC_SE_Li256ELb1ELb1ELb1ELb0EEENS1_36VarlenDynamicPersistentTileSchedulerILi64ELi64ELi256ELi128ELb1ELb1ELb1ELb1ELb0ELb1EEEEEEEEEvNT_6ParamsE,"a",@progbits
	.sectionflags	@""
	.align	4
.nv.constant0._ZN7cutlass13device_kernelIN5flash11enable_sm90INS1_16FlashAttnFwdSm90INS1_25CollectiveMainloopFwdSm90ILi2EN4cute5tupleIJNS5_1CILi1EEES8_S8_EEENS6_IJNS7_ILi64EEESA_SA_EEELi512ENS_10bfloat16_tEfNS_4arch4Sm90ELb0ELb1ELb1ELb1ELb1ELb0ELb0ELb0ELb0ELb1ELb1ELb0EEENS1_21CollectiveEpilogueFwdINS6_IJSA_NS7_ILi512EEESA_EEES9_SC_SE_Li256ELb1ELb1ELb1ELb0EEENS1_36VarlenDynamicPersistentTileSchedulerILi64ELi64ELi256ELi128ELb1ELb1ELb1ELb1ELb0ELb1EEEEEEEEEvNT_6ParamsE:
	.zero		3584


//--------------------- .nv.constant0._ZN7cutlass13device_kernelIN5flash11enable_sm90INS1_16FlashAttnFwdSm90INS1_25CollectiveMainloopFwdSm90ILi2EN4cute5tupleIJNS5_1CILi1EEES8_S8_EEENS6_IJNS7_ILi64EEESA_SA_EEELi512ENS_10bfloat16_tEfNS_4arch4Sm90ELb0ELb1ELb1ELb1ELb1ELb1ELb0ELb0ELb0ELb1ELb1ELb0EEENS1_21CollectiveEpilogueFwdINS6_IJSA_NS7_ILi512EEESA_EEES9_SC_SE_Li256ELb1ELb1ELb1ELb0EEENS1_36VarlenDynamicPersistentTileSchedulerILi64ELi64ELi256ELi128ELb1ELb1ELb1ELb1ELb0ELb1EEEEEEEEEvNT_6ParamsE --------------------------
	.section	.nv.constant0._ZN7cutlass13device_kernelIN5flash11enable_sm90INS1_16FlashAttnFwdSm90INS1_25CollectiveMainloopFwdSm90ILi2EN4cute5tupleIJNS5_1CILi1EEES8_S8_EEENS6_IJNS7_ILi64EEESA_SA_EEELi512ENS_10bfloat16_tEfNS_4arch4Sm90ELb0ELb1ELb1ELb1ELb1ELb1ELb0ELb0ELb0ELb1ELb1ELb0EEENS1_21CollectiveEpilogueFwdINS6_IJSA_NS7_ILi512EEESA_EEES9_SC_SE_Li256ELb1ELb1ELb1ELb0EEENS1_36VarlenDynamicPersistentTileSchedulerILi64ELi64ELi256ELi128ELb1ELb1ELb1ELb1ELb0ELb1EEEEEEEEEvNT_6ParamsE,"a",@progbits
	.sectionflags	@""
	.align	4
.nv.constant0._ZN7cutlass13device_kernelIN5flash11enable_sm90INS1_16FlashAttnFwdSm90INS1_25CollectiveMainloopFwdSm90ILi2EN4cute5tupleIJNS5_1CILi1EEES8_S8_EEENS6_IJNS7_ILi64EEESA_SA_EEELi512ENS_10bfloat16_tEfNS_4arch4Sm90ELb0ELb1ELb1ELb1ELb1ELb1ELb0ELb0ELb0ELb1ELb1ELb0EEENS1_21CollectiveEpilogueFwdINS6_IJSA_NS7_ILi512EEESA_EEES9_SC_SE_Li256ELb1ELb1ELb1ELb0EEENS1_36VarlenDynamicPersistentTileSchedulerILi64ELi64ELi256ELi128ELb1ELb1ELb1ELb1ELb0ELb1EEEEEEEEEvNT_6ParamsE:
	.zero		3584


//--------------------- .nv.constant0._ZN7cutlass13device_kernelIN5flash11enable_sm90INS1_16FlashAttnFwdSm90INS1_25CollectiveMainloopFwdSm90ILi2EN4cute5tupleIJNS5_1CILi1EEES8_S8_EEENS6_IJNS7_ILi64EEESA_SA_EEELi512ENS_10bfloat16_tEfNS_4arch4Sm90ELb0ELb1ELb1ELb1ELb1ELb0ELb1ELb0ELb0ELb1ELb1ELb0EEENS1_21CollectiveEpilogueFwdINS6_IJSA_NS7_ILi512EEESA_EEES9_SC_SE_Li256ELb1ELb1ELb1ELb0EEENS1_36VarlenDynamicPersistentTileSchedulerILi64ELi64ELi256ELi128ELb1ELb1ELb1ELb1ELb0ELb1EEEEEEEEEvNT_6ParamsE --------------------------
	.section	.nv.constant0._ZN7cutlass13device_kernelIN5flash11enable_sm90INS1_16FlashAttnFwdSm90INS1_25CollectiveMainloopFwdSm90ILi2EN4cute5tupleIJNS5_1CILi1EEES8_S8_EEENS6_IJNS7_ILi64EEESA_SA_EEELi512ENS_10bfloat16_tEfNS_4arch4Sm90ELb0ELb1ELb1ELb1ELb1ELb0ELb1ELb0ELb0ELb1ELb1ELb0EEENS1_21CollectiveEpilogueFwdINS6_IJSA_NS7_ILi512EEESA_EEES9_SC_SE_Li256ELb1ELb1ELb1ELb0EEENS1_36VarlenDynamicPersistentTileSchedulerILi64ELi64ELi256ELi128ELb1ELb1ELb1ELb1ELb0ELb1EEEEEEEEEvNT_6ParamsE,"a",@progbits
	.sectionflags	@""
	.align	4
.nv.constant0._ZN7cutlass13device_kernelIN5flash11enable_sm90INS1_16FlashAttnFwdSm90INS1_25CollectiveMainloopFwdSm90ILi2EN4cute5tupleIJNS5_1CILi1EEES8_S8_EEENS6_IJNS7_ILi64EEESA_SA_EEELi512ENS_10bfloat16_tEfNS_4arch4Sm90ELb0ELb1ELb1ELb1ELb1ELb0ELb1ELb0ELb0ELb1ELb1ELb0EEENS1_21CollectiveEpilogueFwdINS6_IJSA_NS7_ILi512EEESA_EEES9_SC_SE_Li256ELb1ELb1ELb1ELb0EEENS1_36VarlenDynamicPersistentTileSchedulerILi64ELi64ELi256ELi128ELb1ELb1ELb1ELb1ELb0ELb1EEEEEEEEEvNT_6ParamsE:
	.zero		3840


//--------------------- .nv.constant0._ZN7cutlass13device_kernelIN5flash11enable_sm90INS1_16FlashAttnFwdSm90INS1_25CollectiveMainloopFwdSm90ILi2EN4cute5tupleIJNS5_1CILi1EEES8_S8_EEENS6_IJNS7_ILi64EEESA_SA_EEELi512ENS_10bfloat16_tEfNS_4arch4Sm90ELb0ELb1ELb1ELb1ELb1ELb1ELb1ELb0ELb0ELb1ELb1ELb0EEENS1_21CollectiveEpilogueFwdINS6_IJSA_NS7_ILi512EEESA_EEES9_SC_SE_Li256ELb1ELb1ELb1ELb0EEENS1_36VarlenDynamicPersistentTileSchedulerILi64ELi64ELi256ELi128ELb1ELb1ELb1ELb1ELb0ELb1EEEEEEEEEvNT_6ParamsE --------------------------
	.section	.nv.constant0._ZN7cutlass13device_kernelIN5flash11enable_sm90INS1_16FlashAttnFwdSm90INS1_25CollectiveMainloopFwdSm90ILi2EN4cute5tupleIJNS5_1CILi1EEES8_S8_EEENS6_IJNS7_ILi64EEESA_SA_EEELi512ENS_10bfloat16_tEfNS_4arch4Sm90ELb0ELb1ELb1ELb1ELb1ELb1ELb1ELb0ELb0ELb1ELb1ELb0EEENS1_21CollectiveEpilogueFwdINS6_IJSA_NS7_ILi512EEESA_EEES9_SC_SE_Li256ELb1ELb1ELb1ELb0EEENS1_36VarlenDynamicPersistentTileSchedulerILi64ELi64ELi256ELi128ELb1ELb1ELb1ELb1ELb0ELb1EEEEEEEEEvNT_6ParamsE,"a",@progbits
	.sectionflags	@""
	.align	4
.nv.constant0._ZN7cutlass13device_kernelIN5flash11enable_sm90INS1_16FlashAttnFwdSm90INS1_25CollectiveMainloopFwdSm90ILi2EN4cute5tupleIJNS5_1CILi1EEES8_S8_EEENS6_IJNS7_ILi64EEESA_SA_EEELi512ENS_10bfloat16_tEfNS_4arch4Sm90ELb0ELb1ELb1ELb1ELb1ELb1ELb1ELb0ELb0ELb1ELb1ELb0EEENS1_21CollectiveEpilogueFwdINS6_IJSA_NS7_ILi512EEESA_EEES9_SC_SE_Li256ELb1ELb1ELb1ELb0EEENS1_36VarlenDynamicPersistentTileSchedulerILi64ELi64ELi256ELi128ELb1ELb1ELb1ELb1ELb0ELb1EEEEEEEEEvNT_6ParamsE:
	.zero		3840


//--------------------- .nv.constant0._ZN7cutlass13device_kernelIN5flash11enable_sm90INS1_16FlashAttnFwdSm90INS1_25CollectiveMainloopFwdSm90ILi2EN4cute5tupleIJNS5_1CILi1EEES8_S8_EEENS6_IJNS7_ILi64EEESA_SA_EEELi512ENS_10bfloat16_tEfNS_4arch4Sm90ELb1ELb0ELb1ELb0ELb1ELb0ELb0ELb0ELb0ELb1ELb1ELb0EEENS1_21CollectiveEpilogueFwdINS6_IJSA_NS7_ILi512EEESA_EEES9_SC_SE_Li256ELb0ELb1ELb1ELb0EEENS1_19SingleTileSchedulerILb0ELb1ELb1ELi64EEEEEEEEEvNT_6ParamsE --------------------------
	.section	.nv.constant0._ZN7cutlass13device_kernelIN5flash11enable_sm90INS1_16FlashAttnFwdSm90INS1_25CollectiveMainloopFwdSm90ILi2EN4cute5tupleIJNS5_1CILi1EEES8_S8_EEENS6_IJNS7_ILi64EEESA_SA_EEELi512ENS_10bfloat16_tEfNS_4arch4Sm90ELb1ELb0ELb1ELb0ELb1ELb0ELb0ELb0ELb0ELb1ELb1ELb0EEENS1_21CollectiveEpilogueFwdINS6_IJSA_NS7_ILi512EEESA_EEES9_SC_SE_Li256ELb0ELb1ELb1ELb0EEENS1_19SingleTileSchedulerILb0ELb1ELb1ELi64EEEEEEEEEvNT_6ParamsE,"a",@progbits
	.sectionflags	@""
	.align	4
.nv.constant0._ZN7cutlass13device_kernelIN5flash11enable_sm90INS1_16FlashAttnFwdSm90INS1_25CollectiveMainloopFwdSm90ILi2EN4cute5tupleIJNS5_1CILi1EEES8_S8_EEENS6_IJNS7_ILi64EEESA_SA_EEELi512ENS_10bfloat16_tEfNS_4arch4Sm90ELb1ELb0ELb1ELb0ELb1ELb0ELb0ELb0ELb0ELb1ELb1ELb0EEENS1_21CollectiveEpilogueFwdINS6_IJSA_NS7_ILi512EEESA_EEES9_SC_SE_Li256ELb0ELb1ELb1ELb0EEENS1_19SingleTileSchedulerILb0ELb1ELb1ELi64EEEEEEEEEvNT_6ParamsE:
	.zero		3456


//--------------------- .nv.constant0._ZN7cutlass13device_kernelIN5flash11enable_sm90INS1_16FlashAttnFwdSm90INS1_25CollectiveMainloopFwdSm90ILi2EN4cute5tupleIJNS5_1CILi1EEES8_S8_EEENS6_IJNS7_ILi64EEESA_SA_EEELi512ENS_10bfloat16_tEfNS_4arch4Sm90ELb1ELb0ELb1ELb0ELb1ELb0ELb1ELb0ELb0ELb1ELb1ELb0EEENS1_21CollectiveEpilogueFwdINS6_IJSA_NS7_ILi512EEESA_EEES9_SC_SE_Li256ELb0ELb1ELb1ELb0EEENS1_19SingleTileSchedulerILb0ELb1ELb1ELi64EEEEEEEEEvNT_6ParamsE --------------------------
	.section	.nv.constant0._ZN7cutlass13device_kernelIN5flash11enable_sm90INS1_16FlashAttnFwdSm90INS1_25CollectiveMainloopFwdSm90ILi2EN4cute5tupleIJNS5_1CILi1EEES8_S8_EEENS6_IJNS7_ILi64EEESA_SA_EEELi512ENS_10bfloat16_tEfNS_4arch4Sm90ELb1ELb0ELb1ELb0ELb1ELb0ELb1ELb0ELb0ELb1ELb1ELb0EEENS1_21CollectiveEpilogueFwdINS6_IJSA_NS7_ILi512EEESA_EEES9_SC_SE_Li256ELb0ELb1ELb1ELb0EEENS1_19SingleTileSchedulerILb0ELb1ELb1ELi64EEEEEEEEEvNT_6ParamsE,"a",@progbits
	.sectionflags	@""
	.align	4
.nv.constant0._ZN7cutlass13device_kernelIN5flash11enable_sm90INS1_16FlashAttnFwdSm90INS1_25CollectiveMainloopFwdSm90ILi2EN4cute5tupleIJNS5_1CILi1EEES8_S8_EEENS6_IJNS7_ILi64EEESA_SA_EEELi512ENS_10bfloat16_tEfNS_4arch4Sm90ELb1ELb0ELb1ELb0ELb1ELb0ELb1ELb0ELb0ELb1ELb1ELb0EEENS1_21CollectiveEpilogueFwdINS6_IJSA_NS7_ILi512EEESA_EEES9_SC_SE_Li256ELb0ELb1ELb1ELb0EEENS1_19SingleTileSchedulerILb0ELb1ELb1ELi64EEEEEEEEEvNT_6ParamsE:
	.zero		3712


//--------------------- .nv.constant0._ZN7cutlass13device_kernelIN5flash11enable_sm90INS1_16FlashAttnFwdSm90INS1_25CollectiveMainloopFwdSm90ILi2EN4cute5tupleIJNS5_1CILi1EEES8_S8_EEENS6_IJNS7_ILi64EEESA_SA_EEELi512ENS_10bfloat16_tEfNS_4arch4Sm90ELb1ELb0ELb1ELb1ELb1ELb0ELb0ELb0ELb0ELb1ELb1ELb0EEENS1_21CollectiveEpilogueFwdINS6_IJSA_NS7_ILi512EEESA_EEES9_SC_SE_Li256ELb1ELb1ELb1ELb0EEENS1_36VarlenDynamicPersistentTileSchedulerILi64ELi64ELi256ELi128ELb1ELb1ELb1ELb1ELb1ELb1EEEEEEEEEvNT_6ParamsE --------------------------
	.section	.nv.constant0._ZN7cutlass13device_kernelIN5flash11enable_sm90INS1_16FlashAttnFwdSm90INS1_25CollectiveMainloopFwdSm90ILi2EN4cute5tupleIJNS5_1CILi1EEES8_S8_EEENS6_IJNS7_ILi64EEESA_SA_EEELi512ENS_10bfloat16_tEfNS_4arch4Sm90ELb1ELb0ELb1ELb1ELb1ELb0ELb0ELb0ELb0ELb1ELb1ELb0EEENS1_21CollectiveEpilogueFwdINS6_IJSA_NS7_ILi512EEESA_EEES9_SC_SE_Li256ELb1ELb1ELb1ELb0EEENS1_36VarlenDynamicPersistentTileSchedulerILi64ELi64ELi256ELi128ELb1ELb1ELb1ELb1ELb1ELb1EEEEEEEEEvNT_6ParamsE,"a",@progbits
	.sectionflags	@""
	.align	4
.nv.constant0._ZN7cutlass13device_kernelIN5flash11enable_sm90INS1_16FlashAttnFwdSm90INS1_25CollectiveMainloopFwdSm90ILi2EN4cute5tupleIJNS5_1CILi1EEES8_S8_EEENS6_IJNS7_ILi64EEESA_SA_EEELi512ENS_10bfloat16_tEfNS_4arch4Sm90ELb1ELb0ELb1ELb1ELb1ELb0ELb0ELb0ELb0ELb1ELb1ELb0EEENS1_21CollectiveEpilogueFwdINS6_IJSA_NS7_ILi512EEESA_EEES9_SC_SE_Li256ELb1ELb1ELb1ELb0EEENS1_36VarlenDynamicPersistentTileSchedulerILi64ELi64ELi256ELi128ELb1ELb1ELb1ELb1ELb1ELb1EEEEEEEEEvNT_6ParamsE:
	.zero		3584


//--------------------- .nv.constant0._ZN7cutlass13device_kernelIN5flash11enable_sm90INS1_16FlashAttnFwdSm90INS1_25CollectiveMainloopFwdSm90ILi2EN4cute5tupleIJNS5_1CILi1EEES8_S8_EEENS6_IJNS7_ILi64EEESA_SA_EEELi512ENS_10bfloat16_tEfNS_4arch4Sm90ELb1ELb0ELb1ELb1ELb1ELb1ELb0ELb0ELb0ELb1ELb1ELb0EEENS1_21CollectiveEpilogueFwdINS6_IJSA_NS7_ILi512EEESA_EEES9_SC_SE_Li256ELb1ELb1ELb1ELb0EEENS1_36VarlenDynamicPersistentTileSchedulerILi64ELi64ELi256ELi128ELb1ELb1ELb1ELb1ELb1ELb1EEEEEEEEEvNT_6ParamsE --------------------------
	.section	.nv.constant0._ZN7cutlass13device_kernelIN5flash11enable_sm90INS1_16FlashAttnFwdSm90INS1_25CollectiveMainloopFwdSm90ILi2EN4cute5tupleIJNS5_1CILi1EEES8_S8_EEENS6_IJNS7_ILi64EEESA_SA_EEELi512ENS_10bfloat16_tEfNS_4arch4Sm90ELb1ELb0ELb1ELb1ELb1ELb1ELb0ELb0ELb0ELb1ELb1ELb0EEENS1_21CollectiveEpilogueFwdINS6_IJSA_NS7_ILi512EEESA_EEES9_SC_SE_Li256ELb1ELb1ELb1ELb0EEENS1_36VarlenDynamicPersistentTileSchedulerILi64ELi64ELi256ELi128ELb1ELb1ELb1ELb1ELb1ELb1EEEEEEEEEvNT_6ParamsE,"a",@progbits
	.sectionflags	@""
	.align	4
.nv.constant0._ZN7cutlass13device_kernelIN5flash11enable_sm90INS1_16FlashAttnFwdSm90INS1_25CollectiveMainloopFwdSm90ILi2EN4cute5tupleIJNS5_1CILi1EEES8_S8_EEENS6_IJNS7_ILi64EEESA_SA_EEELi512ENS_10bfloat16_tEfNS_4arch4Sm90ELb1ELb0ELb1ELb1ELb1ELb1ELb0ELb0ELb0ELb1ELb1ELb0EEENS1_21CollectiveEpilogueFwdINS6_IJSA_NS7_ILi512EEESA_EEES9_SC_SE_Li256ELb1ELb1ELb1ELb0EEENS1_36VarlenDynamicPersistentTileSchedulerILi64ELi64ELi256ELi128ELb1ELb1ELb1ELb1ELb1ELb1EEEEEEEEEvNT_6ParamsE:
	.zero		3584


//--------------------- .nv.constant0._ZN7cutlass13device_kernelIN5flash11enable_sm90INS1_16FlashAttnFwdSm90INS1_25CollectiveMainloopFwdSm90ILi2EN4cute5tupleIJNS5_1CILi1EEES8_S8_EEENS6_IJNS7_ILi64EEESA_SA_EEELi512ENS_10bfloat16_tEfNS_4arch4Sm90ELb1ELb0ELb1ELb1ELb1ELb0ELb1ELb0ELb0ELb1ELb1ELb0EEENS1_21CollectiveEpilogueFwdINS6_IJSA_NS7_ILi512EEESA_EEES9_SC_SE_Li256ELb1ELb1ELb1ELb0EEENS1_36VarlenDynamicPersistentTileSchedulerILi64ELi64ELi256ELi128ELb1ELb1ELb1ELb1ELb1ELb1EEEEEEEEEvNT_6ParamsE --------------------------
	.section	.nv.constant0._ZN7cutlass13device_kernelIN5flash11enable_sm90INS1_16FlashAttnFwdSm90INS1_25CollectiveMainloopFwdSm90ILi2EN4cute5tupleIJNS5_1CILi1EEES8_S8_EEENS6_IJNS7_ILi64EEESA_SA_EEELi512ENS_10bfloat16_tEfNS_4arch4Sm90ELb1ELb0ELb1ELb1ELb1ELb0ELb1ELb0ELb0ELb1ELb1ELb0EEENS1_21CollectiveEpilogueFwdINS6_IJSA_NS7_ILi512EEESA_EEES9_SC_SE_Li256ELb1ELb1ELb1ELb0EEENS1_36VarlenDynamicPersistentTileSchedulerILi64ELi64ELi256ELi128ELb1ELb1ELb1ELb1ELb1ELb1EEEEEEEEEvNT_6ParamsE,"a",@progbits
	.sectionflags	@""
	.align	4
.nv.constant0._ZN7cutlass13device_kernelIN5flash11enable_sm90INS1_16FlashAttnFwdSm90INS1_25CollectiveMainloopFwdSm90ILi2EN4cute5tupleIJNS5_1CILi1EEES8_S8_EEENS6_IJNS7_ILi64EEESA_SA_EEELi512ENS_10bfloat16_tEfNS_4arch4Sm90ELb1ELb0ELb1ELb1ELb1ELb0ELb1ELb0ELb0ELb1ELb1ELb0EEENS1_21CollectiveEpilogueFwdINS6_IJSA_NS7_ILi512EEESA_EEES9_SC_SE_Li256ELb1ELb1ELb1ELb0EEENS1_36VarlenDynamicPersistentTileSchedulerILi64ELi64ELi256ELi128ELb1ELb1ELb1ELb1ELb1ELb1EEEEEEEEEvNT_6ParamsE:
	.zero		3840


//--------------------- .nv.constant0._ZN7cutlass13device_kernelIN5flash11enable_sm90INS1_16FlashAttnFwdSm90INS1_25CollectiveMainloopFwdSm90ILi2EN4cute5tupleIJNS5_1CILi1EEES8_S8_EEENS6_IJNS7_ILi64EEESA_SA_EEELi512ENS_10bfloat16_tEfNS_4arch4Sm90ELb1ELb0ELb1ELb1ELb1ELb1ELb1ELb0ELb0ELb1ELb1ELb0EEENS1_21CollectiveEpilogueFwdINS6_IJSA_NS7_ILi512EEESA_EEES9_SC_SE_Li256ELb1ELb1ELb1ELb0EEENS1_36VarlenDynamicPersistentTileSchedulerILi64ELi64ELi256ELi128ELb1ELb1ELb1ELb1ELb1ELb1EEEEEEEEEvNT_6ParamsE --------------------------
	.section	.nv.constant0._ZN7cutlass13device_kernelIN5flash11enable_sm90INS1_16FlashAttnFwdSm90INS1_25CollectiveMainloopFwdSm90ILi2EN4cute5tupleIJNS5_1CILi1EEES8_S8_EEENS6_IJNS7_ILi64EEESA_SA_EEELi512ENS_10bfloat16_tEfNS_4arch4Sm90ELb1ELb0ELb1ELb1ELb1ELb1ELb1ELb0ELb0ELb1ELb1ELb0EEENS1_21CollectiveEpilogueFwdINS6_IJSA_NS7_ILi512EEESA_EEES9_SC_SE_Li256ELb1ELb1ELb1ELb0EEENS1_36VarlenDynamicPersistentTileSchedulerILi64ELi64ELi256ELi128ELb1ELb1ELb1ELb1ELb1ELb1EEEEEEEEEvNT_6ParamsE,"a",@progbits
	.sectionflags	@""
	.align	4
.nv.constant0._ZN7cutlass13device_kernelIN5flash11enable_sm90INS1_16FlashAttnFwdSm90INS1_25CollectiveMainloopFwdSm90ILi2EN4cute5tupleIJNS5_1CILi1EEES8_S8_EEENS6_IJNS7_ILi64EEESA_SA_EEELi512ENS_10bfloat16_tEfNS_4arch4Sm90ELb1ELb0ELb1ELb1ELb1ELb1ELb1ELb0ELb0ELb1ELb1ELb0EEENS1_21CollectiveEpilogueFwdINS6_IJSA_NS7_ILi512EEESA_EEES9_SC_SE_Li256ELb1ELb1ELb1ELb0EEENS1_36VarlenDynamicPersistentTileSchedulerILi64ELi64ELi256ELi128ELb1ELb1ELb1ELb1ELb1ELb1EEEEEEEEEvNT_6ParamsE:
	.zero		3840


//--------------------- SYMBOLS --------------------------

	.type		.nv.reservedSmem.offset0,@object
	.size		.nv.reservedSmem.offset0,0x4
